//
// Generated by NVIDIA NVVM Compiler
//
// Compiler Build ID: CL-36424714
// Cuda compilation tools, release 13.0, V13.0.88
// Based on NVVM 20.0.0
//

.version 9.0
.target sm_100
.address_size 64

	// .globl	_Z16rendering_kerneliiPKhPKfS0_PfPh

.visible .entry _Z16rendering_kerneliiPKhPKfS0_PfPh(
	.param .u32 _Z16rendering_kerneliiPKhPKfS0_PfPh_param_0,
	.param .u32 _Z16rendering_kerneliiPKhPKfS0_PfPh_param_1,
	.param .u64 .ptr .align 1 _Z16rendering_kerneliiPKhPKfS0_PfPh_param_2,
	.param .u64 .ptr .align 1 _Z16rendering_kerneliiPKhPKfS0_PfPh_param_3,
	.param .u64 .ptr .align 1 _Z16rendering_kerneliiPKhPKfS0_PfPh_param_4,
	.param .u64 .ptr .align 1 _Z16rendering_kerneliiPKhPKfS0_PfPh_param_5,
	.param .u64 .ptr .align 1 _Z16rendering_kerneliiPKhPKfS0_PfPh_param_6
)
{
	.reg .pred 	%p<52>;
	.reg .b16 	%rs<12>;
	.reg .b32 	%r<63>;
	.reg .b32 	%f<115>;
	.reg .b64 	%rd<54>;
	.reg .b64 	%fd<8>;

	ld.param.u32 	%r20, [_Z16rendering_kerneliiPKhPKfS0_PfPh_param_0];
	ld.param.u32 	%r21, [_Z16rendering_kerneliiPKhPKfS0_PfPh_param_1];
	ld.param.u64 	%rd11, [_Z16rendering_kerneliiPKhPKfS0_PfPh_param_2];
	ld.param.u64 	%rd12, [_Z16rendering_kerneliiPKhPKfS0_PfPh_param_4];
	ld.param.u64 	%rd13, [_Z16rendering_kerneliiPKhPKfS0_PfPh_param_5];
	cvta.to.global.u64 	%rd1, %rd13;
	cvta.to.global.u64 	%rd2, %rd12;
	cvta.to.global.u64 	%rd3, %rd11;
	ld.global.u8 	%rd4, [%rd3];
	mov.u32 	%r22, %ctaid.y;
	mov.u32 	%r1, %ntid.y;
	mov.u32 	%r23, %tid.y;
	mad.lo.s32 	%r61, %r22, %r1, %r23;
	setp.ge.s32 	%p6, %r61, %r20;
	@%p6 bra 	$L__BB0_6;
	mad.lo.s64 	%rd14, %rd4, 261971, 511;
	mad.lo.s64 	%rd15, %rd4, 685, %rd14;
	ld.global.u8 	%r24, [%rd3+1];
	mul.wide.u32 	%rd16, %r24, 261715;
	add.s64 	%rd17, %rd15, %rd16;
	ld.global.u8 	%r25, [%rd3+2];
	mul.wide.u32 	%rd18, %r25, 262061;
	add.s64 	%rd19, %rd17, %rd18;
	shr.u64 	%rd20, %rd19, 10;
	cvt.u16.u64 	%rs1, %rd20;
	xor.b16  	%rs2, %rs1, 128;
	and.b16  	%rs3, %rs2, 255;
	mul.wide.u32 	%rd21, %r24, 261805;
	add.s64 	%rd22, %rd14, %rd21;
	mul.wide.u32 	%rd23, %r25, 512;
	add.s64 	%rd24, %rd22, %rd23;
	shr.u64 	%rd25, %rd24, 10;
	cvt.u16.u64 	%rs4, %rd25;
	xor.b16  	%rs5, %rs4, 128;
	and.b16  	%rs6, %rs5, 255;
	mov.u32 	%r26, %ctaid.x;
	mov.u32 	%r27, %ntid.x;
	mov.u32 	%r28, %tid.x;
	mad.lo.s32 	%r3, %r26, %r27, %r28;
	cvt.rn.f32.u16 	%f1, %rs6;
	cvt.rn.f32.u16 	%f2, %rs3;
	mov.u32 	%r29, %nctaid.x;
	mul.lo.s32 	%r4, %r27, %r29;
	prmt.b32 	%r37, %r38, %r39, 0x3340U;
	mov.u32 	%r59, %r61;
$L__BB0_2:
	setp.ge.s32 	%p7, %r3, %r21;
	@%p7 bra 	$L__BB0_5;
	mul.lo.s32 	%r6, %r59, %r21;
	mov.u32 	%r60, %r3;
$L__BB0_4:
	add.s32 	%r30, %r60, %r6;
	mul.lo.s32 	%r31, %r30, 3;
	cvt.s64.s32 	%rd26, %r31;
	add.s64 	%rd27, %rd2, %rd26;
	ld.global.u8 	%rs7, [%rd27];
	cvt.u64.u16 	%rd28, %rs7;
	and.b64  	%rd29, %rd28, 255;
	ld.global.u8 	%rs8, [%rd27+1];
	cvt.u64.u16 	%rd30, %rs8;
	and.b64  	%rd31, %rd30, 255;
	ld.global.u8 	%r32, [%rd27+2];
	mul.wide.u32 	%rd32, %r32, 512;
	mad.lo.s64 	%rd33, %rd29, -173, 511;
	mad.lo.s64 	%rd34, %rd31, -339, %rd33;
	add.s64 	%rd35, %rd34, %rd32;
	shr.s64 	%rd36, %rd35, 10;
	add.s64 	%rd37, %rd36, 128;
	cvt.rn.f32.u64 	%f54, %rd37;
	cvt.u32.u16 	%r33, %rs7;
	and.b32  	%r34, %r33, 255;
	mul.wide.u32 	%rd38, %r34, 685;
	cvt.u32.u16 	%r35, %rs8;
	prmt.b32 	%r36, %r35, %r32, 0x3340U;
	prmt.b32 	%r40, %r36, %r37, 0x5410U;
	cvt.u32.u64 	%r41, %rd33;
	mov.b32 	%r42, -5374381;
	dp2a.lo.s32.u32 	%r43, %r42, %r40, %r41;
	cvt.s64.s32 	%rd39, %r43;
	add.s64 	%rd40, %rd39, %rd38;
	shr.s64 	%rd41, %rd40, 10;
	add.s64 	%rd42, %rd41, 128;
	cvt.rn.f32.u64 	%f55, %rd42;
	sub.f32 	%f56, %f54, %f1;
	sub.f32 	%f57, %f55, %f2;
	mul.f32 	%f58, %f57, %f57;
	fma.rn.f32 	%f59, %f56, %f56, %f58;
	cvt.f64.f32 	%fd1, %f59;
	div.rn.f64 	%fd2, %fd1, 0d40EFC02000000000;
	sqrt.rn.f64 	%fd3, %fd2;
	cvt.rn.f32.f64 	%f60, %fd3;
	mul.wide.s32 	%rd43, %r30, 4;
	add.s64 	%rd44, %rd1, %rd43;
	st.global.f32 	[%rd44], %f60;
	add.s32 	%r60, %r60, %r4;
	setp.lt.s32 	%p8, %r60, %r21;
	@%p8 bra 	$L__BB0_4;
$L__BB0_5:
	mov.u32 	%r44, %nctaid.y;
	mad.lo.s32 	%r59, %r1, %r44, %r59;
	setp.lt.s32 	%p9, %r59, %r20;
	@%p9 bra 	$L__BB0_2;
$L__BB0_6:
	setp.ge.s32 	%p10, %r61, %r20;
	bar.sync 	0;
	@%p10 bra 	$L__BB0_33;
	ld.param.u64 	%rd53, [_Z16rendering_kerneliiPKhPKfS0_PfPh_param_6];
	mov.u32 	%r45, %ctaid.x;
	mov.u32 	%r46, %ntid.x;
	mov.u32 	%r47, %tid.x;
	mad.lo.s32 	%r10, %r45, %r46, %r47;
	mov.u32 	%r48, %nctaid.x;
	mul.lo.s32 	%r11, %r46, %r48;
	cvta.to.global.u64 	%rd5, %rd53;
$L__BB0_8:
	setp.ge.s32 	%p11, %r10, %r21;
	@%p11 bra 	$L__BB0_32;
	mul.lo.s32 	%r13, %r61, %r21;
	not.b32 	%r14, %r21;
	setp.lt.s32 	%p12, %r61, 0;
	setp.ge.s32 	%p13, %r61, %r20;
	or.pred  	%p1, %p12, %p13;
	add.s32 	%r49, %r61, 2;
	setp.lt.s32 	%p14, %r61, -1;
	setp.gt.s32 	%p15, %r49, %r20;
	or.pred  	%p2, %p14, %p15;
	mov.u32 	%r62, %r10;
$L__BB0_10:
	add.s32 	%r16, %r62, %r13;
	setp.lt.s32 	%p16, %r62, 1;
	setp.gt.s32 	%p17, %r62, %r21;
	or.pred  	%p3, %p16, %p17;
	setp.lt.s32 	%p18, %r61, 1;
	setp.gt.s32 	%p19, %r61, %r20;
	or.pred  	%p20, %p18, %p19;
	or.pred  	%p21, %p3, %p20;
	add.s32 	%r50, %r16, %r14;
	mul.wide.s32 	%rd45, %r50, 4;
	add.s64 	%rd6, %rd1, %rd45;
	@%p21 bra 	$L__BB0_12;
	ld.global.f32 	%f96, [%rd6];
$L__BB0_12:
	setp.lt.s32 	%p22, %r62, 0;
	setp.ge.s32 	%p23, %r62, %r21;
	or.pred  	%p4, %p22, %p23;
	setp.lt.s32 	%p24, %r61, 1;
	setp.gt.s32 	%p25, %r61, %r20;
	or.pred  	%p26, %p24, %p25;
	or.pred  	%p27, %p4, %p26;
	@%p27 bra 	$L__BB0_14;
	ld.global.f32 	%f97, [%rd6+4];
$L__BB0_14:
	add.s32 	%r51, %r62, 2;
	setp.lt.s32 	%p28, %r62, -1;
	setp.gt.s32 	%p29, %r51, %r21;
	or.pred  	%p5, %p28, %p29;
	setp.lt.s32 	%p30, %r61, 1;
	setp.gt.s32 	%p31, %r61, %r20;
	or.pred  	%p32, %p30, %p31;
	or.pred  	%p33, %p5, %p32;
	@%p33 bra 	$L__BB0_16;
	ld.global.f32 	%f98, [%rd6+8];
$L__BB0_16:
	or.pred  	%p34, %p3, %p1;
	add.s32 	%r17, %r16, -1;
	mul.wide.s32 	%rd46, %r17, 4;
	add.s64 	%rd7, %rd1, %rd46;
	@%p34 bra 	$L__BB0_18;
	ld.global.f32 	%f99, [%rd7];
$L__BB0_18:
	or.pred  	%p35, %p4, %p1;
	@%p35 bra 	$L__BB0_20;
	ld.global.f32 	%f100, [%rd7+4];
$L__BB0_20:
	or.pred  	%p36, %p5, %p1;
	@%p36 bra 	$L__BB0_22;
	ld.global.f32 	%f101, [%rd7+8];
$L__BB0_22:
	or.pred  	%p37, %p3, %p2;
	add.s32 	%r52, %r17, %r21;
	mul.wide.s32 	%rd47, %r52, 4;
	add.s64 	%rd8, %rd1, %rd47;
	@%p37 bra 	$L__BB0_24;
	ld.global.f32 	%f102, [%rd8];
$L__BB0_24:
	or.pred  	%p38, %p4, %p2;
	@%p38 bra 	$L__BB0_26;
	ld.global.f32 	%f103, [%rd8+4];
$L__BB0_26:
	or.pred  	%p39, %p5, %p2;
	@%p39 bra 	$L__BB0_28;
	ld.global.f32 	%f104, [%rd8+8];
$L__BB0_28:
	ld.param.u64 	%rd52, [_Z16rendering_kerneliiPKhPKfS0_PfPh_param_3];
	cvta.to.global.u64 	%rd48, %rd52;
	ld.global.f32 	%f39, [%rd48];
	ld.global.f32 	%f40, [%rd48+4];
	min.f32 	%f62, %f96, 0f461C4000;
	setp.lt.f32 	%p40, %f97, %f62;
	selp.f32 	%f63, %f97, %f62, %p40;
	setp.lt.f32 	%p41, %f98, %f63;
	selp.f32 	%f64, %f98, %f63, %p41;
	setp.lt.f32 	%p42, %f99, %f64;
	selp.f32 	%f65, %f99, %f64, %p42;
	setp.lt.f32 	%p43, %f100, %f65;
	selp.f32 	%f66, %f100, %f65, %p43;
	setp.lt.f32 	%p44, %f101, %f66;
	selp.f32 	%f67, %f101, %f66, %p44;
	setp.lt.f32 	%p45, %f102, %f67;
	selp.f32 	%f68, %f102, %f67, %p45;
	setp.lt.f32 	%p46, %f103, %f68;
	selp.f32 	%f69, %f103, %f68, %p46;
	setp.lt.f32 	%p47, %f104, %f69;
	selp.f32 	%f41, %f104, %f69, %p47;
	cvt.f64.f32 	%fd4, %f40;
	setp.leu.f64 	%p48, %fd4, 0d3F1A36E2EB1C432D;
	@%p48 bra 	$L__BB0_30;
	sub.f32 	%f70, %f41, %f39;
	div.rn.f32 	%f71, %f70, %f40;
	cvt.f64.f32 	%fd5, %f71;
	min.f64 	%fd6, %fd5, 0d3FF0000000000000;
	max.f64 	%fd7, %fd6, 0d0000000000000000;
	cvt.rn.f32.f64 	%f105, %fd7;
	bra.uni 	$L__BB0_31;
$L__BB0_30:
	setp.gt.f32 	%p49, %f41, %f39;
	selp.f32 	%f105, 0f3F800000, 0f00000000, %p49;
$L__BB0_31:
	mul.lo.s32 	%r53, %r16, 3;
	cvt.s64.s32 	%rd49, %r53;
	add.s64 	%rd50, %rd2, %rd49;
	ld.global.u8 	%rs9, [%rd50];
	cvt.rn.f32.u16 	%f72, %rs9;
	mul.f32 	%f73, %f105, %f72;
	cvt.rzi.u32.f32 	%r54, %f73;
	add.s64 	%rd51, %rd5, %rd49;
	st.global.u8 	[%rd51], %r54;
	ld.global.u8 	%rs10, [%rd50+1];
	cvt.rn.f32.u16 	%f74, %rs10;
	mul.f32 	%f75, %f105, %f74;
	cvt.rzi.u32.f32 	%r55, %f75;
	st.global.u8 	[%rd51+1], %r55;
	ld.global.u8 	%rs11, [%rd50+2];
	cvt.rn.f32.u16 	%f76, %rs11;
	mul.f32 	%f77, %f105, %f76;
	cvt.rzi.u32.f32 	%r56, %f77;
	st.global.u8 	[%rd51+2], %r56;
	add.s32 	%r62, %r62, %r11;
	setp.lt.s32 	%p50, %r62, %r21;
	@%p50 bra 	$L__BB0_10;
$L__BB0_32:
	mov.u32 	%r57, %ntid.y;
	mov.u32 	%r58, %nctaid.y;
	mad.lo.s32 	%r61, %r57, %r58, %r61;
	setp.lt.s32 	%p51, %r61, %r20;
	@%p51 bra 	$L__BB0_8;
$L__BB0_33:
	ret;

}


// ===== COMPILED SASS (sm_100) =====

	.target	sm_100

	.elftype	@"ET_EXEC"


//--------------------- .note.nv.tkinfo           --------------------------
	.section	.note.nv.tkinfo,"",@"SHT_NOTE"
	.sectionflags	@"SHF_NOTE_NV_TKINFO"
	.tkinfo
        /*0018*/ 	.word	0x00000002
        /*0030*/ 	.string	""
        /*0030*/ 	.string	"ptxas"
        /*0030*/ 	.string	"Cuda compilation tools, release 13.0, V13.0.88"
        /*0030*/ 	.string	"Build cuda_13.0.r13.0/compiler.36424714_0"
        /*0030*/ 	.string	"-arch sm_100 -m 64 "



//--------------------- .note.nv.cuinfo           --------------------------
	.section	.note.nv.cuinfo,"",@"SHT_NOTE"
	.sectionflags	@"SHF_NOTE_NV_CUINFO"
        /*0018*/ 	.short	0x0002
        /*001a*/ 	.short	0x0064
        /*001c*/ 	.short	0x0082
	.zero		2


//--------------------- .nv.info                  --------------------------
	.section	.nv.info,"",@"SHT_CUDA_INFO"
	.align	4


	//----- nvinfo : EIATTR_REGCOUNT
	.align		4
        /*0000*/ 	.byte	0x04, 0x2f
        /*0002*/ 	.short	(.L_1 - .L_0)
	.align		4
.L_0:
        /*0004*/ 	.word	index@(_Z16rendering_kerneliiPKhPKfS0_PfPh)
        /*0008*/ 	.word	0x00000020


	//----- nvinfo : EIATTR_FRAME_SIZE
	.align		4
.L_1:
        /*000c*/ 	.byte	0x04, 0x11
        /*000e*/ 	.short	(.L_3 - .L_2)
	.align		4
.L_2:
        /*0010*/ 	.word	index@($__internal_2_$__cuda_sm3x_div_rn_noftz_f32_slowpath)
        /*0014*/ 	.word	0x00000000


	//----- nvinfo : EIATTR_FRAME_SIZE
	.align		4
.L_3:
        /*0018*/ 	.byte	0x04, 0x11
        /*001a*/ 	.short	(.L_5 - .L_4)
	.align		4
.L_4:
        /*001c*/ 	.word	index@($__internal_1_$__cuda_sm20_dsqrt_rn_f64_mediumpath_v1)
        /*0020*/ 	.word	0x00000000


	//----- nvinfo : EIATTR_FRAME_SIZE
	.align		4
.L_5:
        /*0024*/ 	.byte	0x04, 0x11
        /*0026*/ 	.short	(.L_7 - .L_6)
	.align		4
.L_6:
        /*0028*/ 	.word	index@($__internal_0_$__cuda_sm20_div_rn_f64_full)
        /*002c*/ 	.word	0x00000000


	//----- nvinfo : EIATTR_FRAME_SIZE
	.align		4
.L_7:
        /*0030*/ 	.byte	0x04, 0x11
        /*0032*/ 	.short	(.L_9 - .L_8)
	.align		4
.L_8:
        /*0034*/ 	.word	index@(_Z16rendering_kerneliiPKhPKfS0_PfPh)
        /*0038*/ 	.word	0x00000000


	//----- nvinfo : EIATTR_MIN_STACK_SIZE
	.align		4
.L_9:
        /*003c*/ 	.byte	0x04, 0x12
        /*003e*/ 	.short	(.L_11 - .L_10)
	.align		4
.L_10:
        /*0040*/ 	.word	index@(_Z16rendering_kerneliiPKhPKfS0_PfPh)
        /*0044*/ 	.word	0x00000000
.L_11:


//--------------------- .nv.compat                --------------------------
	.section	.nv.compat,"",@"SHT_CUDA_COMPAT_INFO"
	.align	4
        /*0000*/ 	.byte	0x02, 0x09, 0x00, 0x00, 0x02, 0x02, 0x01, 0x00, 0x02, 0x05, 0x05, 0x00, 0x03, 0x07, 0x01, 0x01
        /*0010*/ 	.byte	0x02, 0x03, 0x00, 0x00, 0x02, 0x06, 0x01, 0x00, 0x04, 0x0b, 0x08, 0x00, 0x01, 0x00, 0x00, 0x00
        /*0020*/ 	.byte	0x00, 0x00, 0x00, 0x00


//--------------------- .nv.info._Z16rendering_kerneliiPKhPKfS0_PfPh --------------------------
	.section	.nv.info._Z16rendering_kerneliiPKhPKfS0_PfPh,"",@"SHT_CUDA_INFO"
	.sectionflags	@""
	.align	4


	//----- nvinfo : EIATTR_CUDA_API_VERSION
	.align		4
        /*0000*/ 	.byte	0x04, 0x37
        /*0002*/ 	.short	(.L_13 - .L_12)
.L_12:
        /*0004*/ 	.word	0x00000082


	//----- nvinfo : EIATTR_KPARAM_INFO
	.align		4
.L_13:
        /*0008*/ 	.byte	0x04, 0x17
        /*000a*/ 	.short	(.L_15 - .L_14)
.L_14:
        /*000c*/ 	.word	0x00000000
        /*0010*/ 	.short	0x0006
        /*0012*/ 	.short	0x0028
        /*0014*/ 	.byte	0x00, 0xf5, 0x21, 0x00


	//----- nvinfo : EIATTR_KPARAM_INFO
	.align		4
.L_15:
        /*0018*/ 	.byte	0x04, 0x17
        /*001a*/ 	.short	(.L_17 - .L_16)
.L_16:
        /*001c*/ 	.word	0x00000000
        /*0020*/ 	.short	0x0005
        /*0022*/ 	.short	0x0020
        /*0024*/ 	.byte	0x00, 0xf5, 0x21, 0x00


	//----- nvinfo : EIATTR_KPARAM_INFO
	.align		4
.L_17:
        /*0028*/ 	.byte	0x04, 0x17
        /*002a*/ 	.short	(.L_19 - .L_18)
.L_18:
        /*002c*/ 	.word	0x00000000
        /*0030*/ 	.short	0x0004
        /*0032*/ 	.short	0x0018
        /*0034*/ 	.byte	0x00, 0xf5, 0x21, 0x00


	//----- nvinfo : EIATTR_KPARAM_INFO
	.align		4
.L_19:
        /*0038*/ 	.byte	0x04, 0x17
        /*003a*/ 	.short	(.L_21 - .L_20)
.L_20:
        /*003c*/ 	.word	0x00000000
        /*0040*/ 	.short	0x0003
        /*0042*/ 	.short	0x0010
        /*0044*/ 	.byte	0x00, 0xf5, 0x21, 0x00


	//----- nvinfo : EIATTR_KPARAM_INFO
	.align		4
.L_21:
        /*0048*/ 	.byte	0x04, 0x17
        /*004a*/ 	.short	(.L_23 - .L_22)
.L_22:
        /*004c*/ 	.word	0x00000000
        /*0050*/ 	.short	0x0002
        /*0052*/ 	.short	0x0008
        /*0054*/ 	.byte	0x00, 0xf5, 0x21, 0x00


	//----- nvinfo : EIATTR_KPARAM_INFO
	.align		4
.L_23:
        /*0058*/ 	.byte	0x04, 0x17
        /*005a*/ 	.short	(.L_25 - .L_24)
.L_24:
        /*005c*/ 	.word	0x00000000
        /*0060*/ 	.short	0x0001
        /*0062*/ 	.short	0x0004
        /*0064*/ 	.byte	0x00, 0xf0, 0x11, 0x00


	//----- nvinfo : EIATTR_KPARAM_INFO
	.align		4
.L_25:
        /*0068*/ 	.byte	0x04, 0x17
        /*006a*/ 	.short	(.L_27 - .L_26)
.L_26:
        /*006c*/ 	.word	0x00000000
        /*0070*/ 	.short	0x0000
        /*0072*/ 	.short	0x0000
        /*0074*/ 	.byte	0x00, 0xf0, 0x11, 0x00


	//----- nvinfo : EIATTR_SPARSE_MMA_MASK
	.align		4
.L_27:
        /*0078*/ 	.byte	0x03, 0x50
        /*007a*/ 	.short	0x0000


	//----- nvinfo : EIATTR_MAXREG_COUNT
	.align		4
        /*007c*/ 	.byte	0x03, 0x1b
        /*007e*/ 	.short	0x00ff


	//----- nvinfo : EIATTR_NUM_BARRIERS
	.align		4
        /*0080*/ 	.byte	0x02, 0x4c
        /*0082*/ 	.byte	0x01
	.zero		1


	//----- nvinfo : EIATTR_MERCURY_ISA_VERSION
	.align		4
        /*0084*/ 	.byte	0x03, 0x5f
        /*0086*/ 	.short	0x0101


	//----- nvinfo : EIATTR_VRC_CTA_INIT_COUNT
	.align		4
        /*0088*/ 	.byte	0x02, 0x4a
	.zero		1
	.zero		1


	//----- nvinfo : EIATTR_EXIT_INSTR_OFFSETS
	.align		4
        /*008c*/ 	.byte	0x04, 0x1c
        /*008e*/ 	.short	(.L_29 - .L_28)


	//   ....[0]....
.L_28:
        /*0090*/ 	.word	0x000008d0


	//   ....[1]....
        /*0094*/ 	.word	0x000011f0


	//----- nvinfo : EIATTR_CRS_STACK_SIZE
	.align		4
.L_29:
        /*0098*/ 	.byte	0x04, 0x1e
        /*009a*/ 	.short	(.L_31 - .L_30)
.L_30:
        /*009c*/ 	.word	0x00000000


	//----- nvinfo : EIATTR_CBANK_PARAM_SIZE
	.align		4
.L_31:
        /*00a0*/ 	.byte	0x03, 0x19
        /*00a2*/ 	.short	0x0030


	//----- nvinfo : EIATTR_PARAM_CBANK
	.align		4
        /*00a4*/ 	.byte	0x04, 0x0a
        /*00a6*/ 	.short	(.L_33 - .L_32)
	.align		4
.L_32:
        /*00a8*/ 	.word	index@(.nv.constant0._Z16rendering_kerneliiPKhPKfS0_PfPh)
        /*00ac*/ 	.short	0x0380
        /*00ae*/ 	.short	0x0030


	//----- nvinfo : EIATTR_SW_WAR
	.align		4
.L_33:
        /*00b0*/ 	.byte	0x04, 0x36
        /*00b2*/ 	.short	(.L_35 - .L_34)
.L_34:
        /*00b4*/ 	.word	0x00000008
.L_35:


//--------------------- .nv.callgraph             --------------------------
	.section	.nv.callgraph,"",@"SHT_CUDA_CALLGRAPH"
	.align	4
	.sectionentsize	8
	.align		4
        /*0000*/ 	.word	0x00000000
	.align		4
        /*0004*/ 	.word	0xffffffff
	.align		4
        /*0008*/ 	.word	0x00000000
	.align		4
        /*000c*/ 	.word	0xfffffffe
	.align		4
        /*0010*/ 	.word	0x00000000
	.align		4
        /*0014*/ 	.word	0xfffffffd
	.align		4
        /*0018*/ 	.word	0x00000000
	.align		4
        /*001c*/ 	.word	0xfffffffc


//--------------------- .text._Z16rendering_kerneliiPKhPKfS0_PfPh --------------------------
	.section	.text._Z16rendering_kerneliiPKhPKfS0_PfPh,"ax",@progbits
	.align	128
        .global         _Z16rendering_kerneliiPKhPKfS0_PfPh
        .type           _Z16rendering_kerneliiPKhPKfS0_PfPh,@function
        .size           _Z16rendering_kerneliiPKhPKfS0_PfPh,(.L_x_40 - _Z16rendering_kerneliiPKhPKfS0_PfPh)
        .other          _Z16rendering_kerneliiPKhPKfS0_PfPh,@"STO_CUDA_ENTRY STV_DEFAULT"
_Z16rendering_kerneliiPKhPKfS0_PfPh:
.text._Z16rendering_kerneliiPKhPKfS0_PfPh:
[----:B------:R-:W-:Y:S01]  /*0000*/  LDC R1, c[0x0][0x37c] ;  /* 0x0000df00ff017b82 */ /* 0x000fe20000000800 */
[----:B------:R-:W0:Y:S07]  /*0010*/  S2R R4, SR_TID.Y ;  /* 0x0000000000047919 */ /* 0x000e2e0000002200 */
[----:B------:R-:W0:Y:S01]  /*0020*/  S2UR UR6, SR_CTAID.Y ;  /* 0x00000000000679c3 */ /* 0x000e220000002600 */
[----:B------:R-:W1:Y:S01]  /*0030*/  LDCU UR7, c[0x0][0x380] ;  /* 0x00007000ff0777ac */ /* 0x000e620008000800 */
[----:B------:R-:W-:Y:S01]  /*0040*/  BSSY.RECONVERGENT B1, `(.L_x_0) ;  /* 0x0000086000017945 */ /* 0x000fe20003800200 */
[----:B------:R-:W2:Y:S05]  /*0050*/  LDCU.64 UR4, c[0x0][0x358] ;  /* 0x00006b00ff0477ac */ /* 0x000eaa0008000a00 */
[----:B------:R-:W0:Y:S01]  /*0060*/  LDC R3, c[0x0][0x364] ;  /* 0x0000d900ff037b82 */ /* 0x000e220000000800 */
[----:B------:R-:W3:Y:S01]  /*0070*/  LDCU UR10, c[0x0][0x384] ;  /* 0x00007080ff0a77ac */ /* 0x000ee20008000800 */
[----:B------:R-:W4:Y:S01]  /*0080*/  LDCU.64 UR8, c[0x0][0x398] ;  /* 0x00007300ff0877ac */ /* 0x000f220008000a00 */
[----:B-1----:R-:W-:-:S02]  /*0090*/  IMAD.U32 R9, RZ, RZ, UR7 ;  /* 0x00000007ff097e24 */ /* 0x002fc4000f8e00ff */
[----:B0-----:R-:W-:-:S05]  /*00a0*/  IMAD R4, R3, UR6, R4 ;  /* 0x0000000603047c24 */ /* 0x001fca000f8e0204 */
[----:B------:R-:W-:-:S13]  /*00b0*/  ISETP.GE.AND P0, PT, R4, R9, PT ;  /* 0x000000090400720c */ /* 0x000fda0003f06270 */
[----:B--234-:R-:W-:Y:S05]  /*00c0*/  @P0 BRA `(.L_x_1) ;  /* 0x0000000400f40947 */ /* 0x01cfea0003800000 */
[----:B------:R-:W0:Y:S02]  /*00d0*/  LDC.64 R8, c[0x0][0x388] ;  /* 0x0000e200ff087b82 */ /* 0x000e240000000a00 */
[----:B0-----:R-:W2:Y:S04]  /*00e0*/  LDG.E.U8 R13, desc[UR4][R8.64] ;  /* 0x00000004080d7981 */ /* 0x001ea8000c1e1100 */
[----:B------:R-:W3:Y:S04]  /*00f0*/  LDG.E.U8 R5, desc[UR4][R8.64+0x1] ;  /* 0x0000010408057981 */ /* 0x000ee8000c1e1100 */
[----:B------:R-:W4:Y:S01]  /*0100*/  LDG.E.U8 R15, desc[UR4][R8.64+0x2] ;  /* 0x00000204080f7981 */ /* 0x000f22000c1e1100 */
[----:B------:R-:W-:Y:S01]  /*0110*/  IMAD.MOV.U32 R10, RZ, RZ, 0x1ff ;  /* 0x000001ffff0a7424 */ /* 0x000fe200078e00ff */
[----:B------:R-:W0:Y:S01]  /*0120*/  S2UR UR6, SR_CTAID.X ;  /* 0x00000000000679c3 */ /* 0x000e220000002500 */
[----:B------:R-:W-:Y:S01]  /*0130*/  IMAD.MOV.U32 R11, RZ, RZ, 0x0 ;  /* 0x00000000ff0b7424 */ /* 0x000fe200078e00ff */
[----:B------:R-:W0:Y:S01]  /*0140*/  S2R R23, SR_TID.X ;  /* 0x0000000000177919 */ /* 0x000e220000002100 */
[----:B------:R-:W-:Y:S01]  /*0150*/  IMAD.MOV.U32 R17, RZ, RZ, RZ ;  /* 0x000000ffff117224 */ /* 0x000fe200078e00ff */
[----:B------:R-:W-:Y:S01]  /*0160*/  PRMT R7, R7, 0x3340, R7 ;  /* 0x0000334007077816 */ /* 0x000fe20000000007 */
[----:B------:R-:W-:-:S03]  /*0170*/  IMAD.MOV.U32 R22, RZ, RZ, R4 ;  /* 0x000000ffff167224 */ /* 0x000fc600078e0004 */
[----:B------:R-:W0:Y:S01]  /*0180*/  LDC R24, c[0x0][0x360] ;  /* 0x0000d800ff187b82 */ /* 0x000e220000000800 */
[----:B------:R-:W1:Y:S01]  /*0190*/  LDCU UR7, c[0x0][0x370] ;  /* 0x00006e00ff0777ac */ /* 0x000e620008000800 */
[C---:B0-----:R-:W-:Y:S02]  /*01a0*/  IMAD R23, R24.reuse, UR6, R23 ;  /* 0x0000000618177c24 */ /* 0x041fe4000f8e0217 */
[----:B-1----:R-:W-:Y:S02]  /*01b0*/  IMAD R24, R24, UR7, RZ ;  /* 0x0000000718187c24 */ /* 0x002fe4000f8e02ff */
[----:B--2---:R-:W-:-:S04]  /*01c0*/  IMAD.WIDE.U32 R10, R13, 0x3ff53, R10 ;  /* 0x0003ff530d0a7825 */ /* 0x004fc800078e000a */
[----:B------:R-:W-:Y:S02]  /*01d0*/  IMAD.IADD R11, R11, 0x1, R17 ;  /* 0x000000010b0b7824 */ /* 0x000fe400078e0211 */
[----:B------:R-:W-:-:S04]  /*01e0*/  IMAD.WIDE.U32 R12, R13, 0x2ad, R10 ;  /* 0x000002ad0d0c7825 */ /* 0x000fc800078e000a */
[----:B---3--:R-:W-:-:S04]  /*01f0*/  IMAD.WIDE.U32 R10, R5, 0x3fead, R10 ;  /* 0x0003fead050a7825 */ /* 0x008fc800078e000a */
[----:B------:R-:W-:Y:S02]  /*0200*/  IMAD.IADD R13, R17, 0x1, R13 ;  /* 0x00000001110d7824 */ /* 0x000fe400078e020d */
[----:B----4-:R-:W-:-:S04]  /*0210*/  IMAD.WIDE.U32 R10, R15, 0x200, R10 ;  /* 0x000002000f0a7825 */ /* 0x010fc800078e000a */
[----:B------:R-:W-:Y:S01]  /*0220*/  IMAD.WIDE.U32 R8, R5, 0x3fe53, R12 ;  /* 0x0003fe5305087825 */ /* 0x000fe200078e000c */
[----:B------:R-:W-:-:S04]  /*0230*/  SHF.R.U64 R0, R10, 0xa, R11 ;  /* 0x0000000a0a007819 */ /* 0x000fc8000000120b */
[----:B------:R-:W-:Y:S01]  /*0240*/  LOP3.LUT R0, R0, 0x80, RZ, 0x3c, !PT ;  /* 0x0000008000007812 */ /* 0x000fe200078e3cff */
[----:B------:R-:W-:-:S03]  /*0250*/  IMAD.WIDE.U32 R8, R15, 0x3ffad, R8 ;  /* 0x0003ffad0f087825 */ /* 0x000fc600078e0008 */
[----:B------:R-:W-:Y:S02]  /*0260*/  LOP3.LUT R5, R0, 0xff, RZ, 0xc0, !PT ;  /* 0x000000ff00057812 */ /* 0x000fe400078ec0ff */
[----:B------:R-:W-:-:S04]  /*0270*/  SHF.R.U64 R0, R8, 0xa, R9 ;  /* 0x0000000a08007819 */ /* 0x000fc80000001209 */
[----:B------:R-:W-:Y:S01]  /*0280*/  LOP3.LUT R0, R0, 0x80, RZ, 0x3c, !PT ;  /* 0x0000008000007812 */ /* 0x000fe200078e3cff */
[----:B------:R-:W0:Y:S03]  /*0290*/  I2F.U16 R5, R5 ;  /* 0x0000000500057306 */ /* 0x000e260000101000 */
[----:B------:R-:W-:-:S05]  /*02a0*/  LOP3.LUT R0, R0, 0xff, RZ, 0xc0, !PT ;  /* 0x000000ff00007812 */ /* 0x000fca00078ec0ff */
[----:B------:R1:W2:Y:S02]  /*02b0*/  I2F.U16 R6, R0 ;  /* 0x0000000000067306 */ /* 0x0002a40000101000 */
.L_x_9:
[----:B------:R-:W3:Y:S01]  /*02c0*/  LDCU UR6, c[0x0][0x384] ;  /* 0x00007080ff0677ac */ /* 0x000ee20008000800 */
[----:B------:R-:W-:Y:S01]  /*02d0*/  BSSY.RECONVERGENT B0, `(.L_x_2) ;  /* 0x0000056000007945 */ /* 0x000fe20003800200 */
[----:B---3--:R-:W-:-:S13]  /*02e0*/  ISETP.GE.AND P0, PT, R23, UR6, PT ;  /* 0x0000000617007c0c */ /* 0x008fda000bf06270 */
[----:B----4-:R-:W-:Y:S05]  /*02f0*/  @P0 BRA `(.L_x_3) ;  /* 0x00000004004c0947 */ /* 0x010fea0003800000 */
[----:B------:R-:W3:Y:S01]  /*0300*/  LDC.64 R8, c[0x0][0x3a0] ;  /* 0x0000e800ff087b82 */ /* 0x000ee20000000a00 */
[----:B------:R-:W-:-:S07]  /*0310*/  IMAD.MOV.U32 R25, RZ, RZ, R23 ;  /* 0x000000ffff197224 */ /* 0x000fce00078e0017 */
.L_x_8:
[----:B------:R-:W-:-:S04]  /*0320*/  IMAD R27, R22, UR10, R25 ;  /* 0x0000000a161b7c24 */ /* 0x000fc8000f8e0219 */
[----:B-1----:R-:W-:-:S05]  /*0330*/  IMAD R0, R27, 0x3, RZ ;  /* 0x000000031b007824 */ /* 0x002fca00078e02ff */
[----:B------:R-:W-:-:S04]  /*0340*/  IADD3 R18, P0, PT, R0, UR8, RZ ;  /* 0x0000000800127c10 */ /* 0x000fc8000ff1e0ff */
[----:B----4-:R-:W-:-:S05]  /*0350*/  LEA.HI.X.SX32 R19, R0, UR9, 0x1, P0 ;  /* 0x0000000900137c11 */ /* 0x010fca00080f0eff */
[----:B------:R-:W4:Y:S04]  /*0360*/  LDG.E.U8 R15, desc[UR4][R18.64] ;  /* 0x00000004120f7981 */ /* 0x000f28000c1e1100 */
[----:B------:R-:W5:Y:S04]  /*0370*/  LDG.E.U8 R0, desc[UR4][R18.64+0x1] ;  /* 0x0000010412007981 */ /* 0x000f68000c1e1100 */
[----:B------:R-:W5:Y:S01]  /*0380*/  LDG.E.U8 R17, desc[UR4][R18.64+0x2] ;  /* 0x0000020412117981 */ /* 0x000f62000c1e1100 */
[----:B------:R-:W-:Y:S01]  /*0390*/  IMAD.MOV.U32 R12, RZ, RZ, 0x1ff ;  /* 0x000001ffff0c7424 */ /* 0x000fe200078e00ff */
[----:B------:R-:W-:Y:S01]  /*03a0*/  BSSY.RECONVERGENT B2, `(.L_x_4) ;  /* 0x0000030000027945 */ /* 0x000fe20003800200 */
[----:B------:R-:W-:-:S02]  /*03b0*/  IMAD.MOV.U32 R13, RZ, RZ, 0x0 ;  /* 0x00000000ff0d7424 */ /* 0x000fc400078e00ff */
[----:B------:R-:W-:Y:S02]  /*03c0*/  IMAD.MOV.U32 R10, RZ, RZ, -0x5201ad ;  /* 0xffadfe53ff0a7424 */ /* 0x000fe400078e00ff */
[----:B------:R-:W-:Y:S02]  /*03d0*/  IMAD.MOV.U32 R14, RZ, RZ, 0x1 ;  /* 0x00000001ff0e7424 */ /* 0x000fe400078e00ff */
[----:B------:R-:W-:-:S05]  /*03e0*/  IMAD.IADD R25, R24, 0x1, R25 ;  /* 0x0000000118197824 */ /* 0x000fca00078e0219 */
[----:B------:R-:W-:Y:S02]  /*03f0*/  ISETP.GE.AND P1, PT, R25, UR10, PT ;  /* 0x0000000a19007c0c */ /* 0x000fe4000bf26270 */
[----:B----4-:R-:W-:-:S05]  /*0400*/  LOP3.LUT R21, R15, 0xff, RZ, 0xc0, !PT ;  /* 0x000000ff0f157812 */ /* 0x010fca00078ec0ff */
[----:B------:R-:W-:Y:S01]  /*0410*/  IMAD.WIDE.U32 R12, R21, -0xad, R12 ;  /* 0xffffff53150c7825 */ /* 0x000fe200078e000c */
[----:B-----5:R-:W-:-:S03]  /*0420*/  PRMT R2, R0, 0x3340, R17 ;  /* 0x0000334000027816 */ /* 0x020fc60000000011 */
[----:B------:R-:W-:Y:S01]  /*0430*/  IMAD.IADD R13, R13, 0x1, -R21 ;  /* 0x000000010d0d7824 */ /* 0x000fe200078e0a15 */
[----:B------:R-:W-:Y:S02]  /*0440*/  LOP3.LUT R21, R0, 0xff, RZ, 0xc0, !PT ;  /* 0x000000ff00157812 */ /* 0x000fe400078ec0ff */
[----:B------:R-:W-:-:S05]  /*0450*/  PRMT R11, R2, 0x5410, R7 ;  /* 0x00005410020b7816 */ /* 0x000fca0000000007 */
[--C-:B------:R-:W-:Y:S02]  /*0460*/  IDP.2A.LO.S16.U8 R10, R10, R11, R12.reuse ;  /* 0x0000000b0a0a7226 */ /* 0x100fe4000000120c */
[----:B------:R-:W-:-:S03]  /*0470*/  IMAD.WIDE.U32 R12, R21, -0x153, R12 ;  /* 0xfffffead150c7825 */ /* 0x000fc600078e000c */
[--C-:B------:R-:W-:Y:S01]  /*0480*/  SHF.R.S32.HI R11, RZ, 0x1f, R10.reuse ;  /* 0x0000001fff0b7819 */ /* 0x100fe2000001140a */
[----:B------:R-:W-:Y:S02]  /*0490*/  IMAD.IADD R13, R13, 0x1, -R21 ;  /* 0x000000010d0d7824 */ /* 0x000fe400078e0a15 */
[----:B------:R-:W-:Y:S02]  /*04a0*/  IMAD.WIDE.U32 R10, R15, 0x2ad, R10 ;  /* 0x000002ad0f0a7825 */ /* 0x000fe400078e000a */
[----:B------:R-:W1:Y:S02]  /*04b0*/  MUFU.RCP64H R15, 65025 ;  /* 0x40efc020000f7908 */ /* 0x000e640000001800 */
[----:B------:R-:W-:Y:S01]  /*04c0*/  IMAD.WIDE.U32 R16, R17, 0x200, R12 ;  /* 0x0000020011107825 */ /* 0x000fe200078e000c */
[----:B------:R-:W-:-:S03]  /*04d0*/  SHF.R.S64 R10, R10, 0xa, R11 ;  /* 0x0000000a0a0a7819 */ /* 0x000fc6000000100b */
[----:B------:R-:W-:Y:S01]  /*04e0*/  IMAD.MOV.U32 R12, RZ, RZ, 0x0 ;  /* 0x00000000ff0c7424 */ /* 0x000fe200078e00ff */
[----:B------:R-:W-:Y:S01]  /*04f0*/  IADD3 R10, P0, PT, R10, 0x80, RZ ;  /* 0x000000800a0a7810 */ /* 0x000fe20007f1e0ff */
[----:B------:R-:W-:Y:S01]  /*0500*/  IMAD.MOV.U32 R13, RZ, RZ, 0x40efc020 ;  /* 0x40efc020ff0d7424 */ /* 0x000fe200078e00ff */
[----:B------:R-:W-:Y:S02]  /*0510*/  SHF.R.S64 R16, R16, 0xa, R17 ;  /* 0x0000000a10107819 */ /* 0x000fe40000001011 */
[----:B------:R-:W-:Y:S02]  /*0520*/  LEA.HI.X.SX32 R11, R11, RZ, 0x16, P0 ;  /* 0x000000ff0b0b7211 */ /* 0x000fe400000fb6ff */
[----:B------:R-:W-:-:S04]  /*0530*/  IADD3 R16, P0, PT, R16, 0x80, RZ ;  /* 0x0000008010107810 */ /* 0x000fc80007f1e0ff */
[----:B------:R-:W2:Y:S01]  /*0540*/  I2F.U64 R11, R10 ;  /* 0x0000000a000b7312 */ /* 0x000ea20000301000 */
[----:B------:R-:W-:Y:S01]  /*0550*/  LEA.HI.X.SX32 R17, R17, RZ, 0x16, P0 ;  /* 0x000000ff11117211 */ /* 0x000fe200000fb6ff */
[----:B-1----:R-:W-:-:S06]  /*0560*/  DFMA R18, R14, -R12, 1 ;  /* 0x3ff000000e12742b */ /* 0x002fcc000000080c */
[----:B------:R-:W0:Y:S02]  /*0570*/  I2F.U64 R16, R16 ;  /* 0x0000001000107312 */ /* 0x000e240000301000 */
[----:B------:R-:W-:Y:S01]  /*0580*/  DFMA R18, R18, R18, R18 ;  /* 0x000000121212722b */ /* 0x000fe20000000012 */
[----:B--2---:R-:W-:-:S07]  /*0590*/  FADD R0, -R6, R11 ;  /* 0x0000000b06007221 */ /* 0x004fce0000000100 */
[----:B------:R-:W-:Y:S01]  /*05a0*/  DFMA R14, R14, R18, R14 ;  /* 0x000000120e0e722b */ /* 0x000fe2000000000e */
[----:B------:R-:W-:Y:S01]  /*05b0*/  FMUL R19, R0, R0 ;  /* 0x0000000000137220 */ /* 0x000fe20000400000 */
[----:B0-----:R-:W-:-:S06]  /*05c0*/  FADD R0, -R5, R16 ;  /* 0x0000001005007221 */ /* 0x001fcc0000000100 */
[----:B------:R-:W-:Y:S01]  /*05d0*/  DFMA R10, R14, -R12, 1 ;  /* 0x3ff000000e0a742b */ /* 0x000fe2000000080c */
[----:B------:R-:W-:-:S04]  /*05e0*/  FFMA R19, R0, R0, R19 ;  /* 0x0000000000137223 */ /* 0x000fc80000000013 */
[----:B------:R-:W0:Y:S03]  /*05f0*/  F2F.F64.F32 R12, R19 ;  /* 0x00000013000c7310 */ /* 0x000e260000201800 */
[----:B------:R-:W-:-:S08]  /*0600*/  DFMA R14, R14, R10, R14 ;  /* 0x0000000a0e0e722b */ /* 0x000fd0000000000e */
[----:B0-----:R-:W-:Y:S01]  /*0610*/  DMUL R28, R12, R14 ;  /* 0x0000000e0c1c7228 */ /* 0x001fe20000000000 */
[----:B------:R-:W-:-:S07]  /*0620*/  FSETP.GEU.AND P2, PT, |R13|, 6.5827683646048100446e-37, PT ;  /* 0x036000000d00780b */ /* 0x000fce0003f4e200 */
[----:B------:R-:W-:-:S08]  /*0630*/  DFMA R10, R28, -65025, R12 ;  /* 0xc0efc0201c0a782b */ /* 0x000fd0000000000c */
[----:B------:R-:W-:-:S10]  /*0640*/  DFMA R28, R14, R10, R28 ;  /* 0x0000000a0e1c722b */ /* 0x000fd4000000001c */
[----:B------:R-:W-:-:S05]  /*0650*/  FFMA R0, RZ, 7.4922027587890625, R29 ;  /* 0x40efc020ff007823 */ /* 0x000fca000000001d */
[----:B------:R-:W-:-:S13]  /*0660*/  FSETP.GT.AND P0, PT, |R0|, 1.469367938527859385e-39, PT ;  /* 0x001000000000780b */ /* 0x000fda0003f04200 */
[----:B------:R-:W-:Y:S05]  /*0670*/  @P0 BRA P2, `(.L_x_5) ;  /* 0x0000000000080947 */ /* 0x000fea0001000000 */
[----:B------:R-:W-:-:S07]  /*0680*/  MOV R2, 0x6a0 ;  /* 0x000006a000027802 */ /* 0x000fce0000000f00 */
[----:B---3--:R-:W-:Y:S05]  /*0690*/  CALL.REL.NOINC `($__internal_0_$__cuda_sm20_div_rn_f64_full) ;  /* 0x0000000800d87944 */ /* 0x008fea0003c00000 */
.L_x_5:
[----:B------:R-:W-:Y:S05]  /*06a0*/  BSYNC.RECONVERGENT B2 ;  /* 0x0000000000027941 */ /* 0x000fea0003800200 */
.L_x_4:
[----:B------:R-:W0:Y:S01]  /*06b0*/  MUFU.RSQ64H R21, R29 ;  /* 0x0000001d00157308 */ /* 0x000e220000001c00 */
[----:B------:R-:W-:Y:S01]  /*06c0*/  VIADD R20, R29, 0xfcb00000 ;  /* 0xfcb000001d147836 */ /* 0x000fe20000000000 */
[----:B------:R-:W-:Y:S01]  /*06d0*/  BSSY.RECONVERGENT B2, `(.L_x_6) ;  /* 0x0000011000027945 */ /* 0x000fe20003800200 */
[----:B------:R-:W-:Y:S02]  /*06e0*/  IMAD.MOV.U32 R10, RZ, RZ, 0x0 ;  /* 0x00000000ff0a7424 */ /* 0x000fe400078e00ff */
[----:B------:R-:W-:Y:S01]  /*06f0*/  IMAD.MOV.U32 R11, RZ, RZ, 0x3fd80000 ;  /* 0x3fd80000ff0b7424 */ /* 0x000fe200078e00ff */
[----:B------:R-:W-:Y:S01]  /*0700*/  ISETP.GE.U32.AND P0, PT, R20, 0x7ca00000, PT ;  /* 0x7ca000001400780c */ /* 0x000fe20003f06070 */
[----:B0-----:R-:W-:-:S08]  /*0710*/  DMUL R12, R20, R20 ;  /* 0x00000014140c7228 */ /* 0x001fd00000000000 */
[----:B------:R-:W-:-:S08]  /*0720*/  DFMA R12, -R12, R28, 1 ;  /* 0x3ff000000c0c742b */ /* 0x000fd0000000011c */
[----:B------:R-:W-:Y:S02]  /*0730*/  DFMA R10, R12, R10, 0.5 ;  /* 0x3fe000000c0a742b */ /* 0x000fe4000000000a */
[----:B------:R-:W-:-:S08]  /*0740*/  DMUL R12, R20, R12 ;  /* 0x0000000c140c7228 */ /* 0x000fd00000000000 */
[----:B------:R-:W-:-:S08]  /*0750*/  DFMA R10, R10, R12, R20 ;  /* 0x0000000c0a0a722b */ /* 0x000fd00000000014 */
[----:B------:R-:W-:Y:S02]  /*0760*/  DMUL R14, R10, R28 ;  /* 0x0000001c0a0e7228 */ /* 0x000fe40000000000 */
[----:B------:R-:W-:Y:S02]  /*0770*/  VIADD R17, R11, 0xfff00000 ;  /* 0xfff000000b117836 */ /* 0x000fe40000000000 */
[----:B------:R-:W-:-:S04]  /*0780*/  IMAD.MOV.U32 R16, RZ, RZ, R10 ;  /* 0x000000ffff107224 */ /* 0x000fc800078e000a */
[----:B------:R-:W-:-:S08]  /*0790*/  DFMA R12, R14, -R14, R28 ;  /* 0x8000000e0e0c722b */ /* 0x000fd0000000001c */
[----:B------:R-:W-:Y:S01]  /*07a0*/  DFMA R18, R12, R16, R14 ;  /* 0x000000100c12722b */ /* 0x000fe2000000000e */
[----:B------:R-:W-:Y:S10]  /*07b0*/  @!P0 BRA `(.L_x_7) ;  /* 0x0000000000088947 */ /* 0x000ff40003800000 */
[----:B------:R-:W-:-:S07]  /*07c0*/  MOV R0, 0x7e0 ;  /* 0x000007e000007802 */ /* 0x000fce0000000f00 */
[----:B---3--:R-:W-:Y:S05]  /*07d0*/  CALL.REL.NOINC `($__internal_1_$__cuda_sm20_dsqrt_rn_f64_mediumpath_v1) ;  /* 0x0000000c00cc7944 */ /* 0x008fea0003c00000 */
.L_x_7:
[----:B------:R-:W-:Y:S05]  /*07e0*/  BSYNC.RECONVERGENT B2 ;  /* 0x0000000000027941 */ /* 0x000fea0003800200 */
.L_x_6:
[----:B------:R-:W0:Y:S01]  /*07f0*/  F2F.F32.F64 R19, R18 ;  /* 0x0000001200137310 */ /* 0x000e220000301000 */
[----:B---3--:R-:W-:-:S05]  /*0800*/  IMAD.WIDE R10, R27, 0x4, R8 ;  /* 0x000000041b0a7825 */ /* 0x008fca00078e0208 */
[----:B0-----:R4:W-:Y:S01]  /*0810*/  STG.E desc[UR4][R10.64], R19 ;  /* 0x000000130a007986 */ /* 0x0019e2000c101904 */
[----:B------:R-:W-:Y:S05]  /*0820*/  @!P1 BRA `(.L_x_8) ;  /* 0xfffffff800bc9947 */ /* 0x000fea000383ffff */
.L_x_3:
[----:B------:R-:W-:Y:S05]  /*0830*/  BSYNC.RECONVERGENT B0 ;  /* 0x0000000000007941 */ /* 0x000fea0003800200 */
.L_x_2:
[----:B------:R-:W3:Y:S01]  /*0840*/  LDCU UR6, c[0x0][0x374] ;  /* 0x00006e80ff0677ac */ /* 0x000ee20008000800 */
[----:B------:R-:W5:Y:S01]  /*0850*/  LDCU UR7, c[0x0][0x380] ;  /* 0x00007000ff0777ac */ /* 0x000f620008000800 */
[----:B---3--:R-:W-:Y:S02]  /*0860*/  IMAD R22, R3, UR6, R22 ;  /* 0x0000000603167c24 */ /* 0x008fe4000f8e0216 */
[----:B-----5:R-:W-:-:S05]  /*0870*/  IMAD.U32 R9, RZ, RZ, UR7 ;  /* 0x00000007ff097e24 */ /* 0x020fca000f8e00ff */
[----:B------:R-:W-:-:S13]  /*0880*/  ISETP.GE.AND P0, PT, R22, R9, PT ;  /* 0x000000091600720c */ /* 0x000fda0003f06270 */
[----:B------:R-:W-:Y:S05]  /*0890*/  @!P0 BRA `(.L_x_9) ;  /* 0xfffffff800888947 */ /* 0x000fea000383ffff */
.L_x_1:
[----:B------:R-:W-:Y:S05]  /*08a0*/  BSYNC.RECONVERGENT B1 ;  /* 0x0000000000017941 */ /* 0x000fea0003800200 */
.L_x_0:
[----:B------:R-:W-:Y:S01]  /*08b0*/  BAR.SYNC.DEFER_BLOCKING 0x0 ;  /* 0x0000000000007b1d */ /* 0x000fe20000010000 */
[----:B------:R-:W-:-:S13]  /*08c0*/  ISETP.GE.AND P0, PT, R4, R9, PT ;  /* 0x000000090400720c */ /* 0x000fda0003f06270 */
[----:B------:R-:W-:Y:S05]  /*08d0*/  @P0 EXIT ;  /* 0x000000000000094d */ /* 0x000fea0003800000 */
[----:B-1----:R-:W1:Y:S01]  /*08e0*/  S2R R0, SR_TID.X ;  /* 0x0000000000007919 */ /* 0x002e620000002100 */
[----:B------:R-:W1:Y:S01]  /*08f0*/  S2UR UR7, SR_CTAID.X ;  /* 0x00000000000779c3 */ /* 0x000e620000002500 */
[----:B------:R-:W3:Y:S01]  /*0900*/  LDCU UR14, c[0x0][0x384] ;  /* 0x00007080ff0e77ac */ /* 0x000ee20008000800 */
[----:B------:R-:W1:Y:S06]  /*0910*/  LDCU.64 UR12, c[0x0][0x398] ;  /* 0x00007300ff0c77ac */ /* 0x000e6c0008000a00 */
[----:B0-----:R-:W1:Y:S01]  /*0920*/  LDC R5, c[0x0][0x360] ;  /* 0x0000d800ff057b82 */ /* 0x001e620000000800 */
[----:B------:R-:W0:Y:S01]  /*0930*/  LDCU UR6, c[0x0][0x370] ;  /* 0x00006e00ff0677ac */ /* 0x000e220008000800 */
[----:B------:R-:W0:Y:S01]  /*0940*/  LDCU.64 UR10, c[0x0][0x380] ;  /* 0x00007000ff0a77ac */ /* 0x000e220008000a00 */
[----:B------:R-:W0:Y:S01]  /*0950*/  LDCU.64 UR8, c[0x0][0x3a8] ;  /* 0x00007500ff0877ac */ /* 0x000e220008000a00 */
[----:B-1----:R-:W-:-:S02]  /*0960*/  IMAD R3, R5, UR7, R0 ;  /* 0x0000000705037c24 */ /* 0x002fc4000f8e0200 */
[----:B0--3--:R-:W-:-:S07]  /*0970*/  IMAD R5, R5, UR6, RZ ;  /* 0x0000000605057c24 */ /* 0x009fce000f8e02ff */
.L_x_17:
[----:B0-2---:R-:W0:Y:S01]  /*0980*/  LDC R6, c[0x0][0x384] ;  /* 0x0000e100ff067b82 */ /* 0x005e220000000800 */
[----:B------:R-:W-:Y:S01]  /*0990*/  BSSY.RECONVERGENT B0, `(.L_x_10) ;  /* 0x000007f000007945 */ /* 0x000fe20003800200 */
[----:B0-----:R-:W-:-:S13]  /*09a0*/  ISETP.GE.AND P0, PT, R3, R6, PT ;  /* 0x000000060300720c */ /* 0x001fda0003f06270 */
[----:B------:R-:W-:Y:S05]  /*09b0*/  @P0 BRA `(.L_x_11) ;  /* 0x0000000400f00947 */ /* 0x000fea0003800000 */
[----:B------:R-:W0:Y:S01]  /*09c0*/  LDCU UR6, c[0x0][0x380] ;  /* 0x00007000ff0677ac */ /* 0x000e220008000800 */
[----:B------:R-:W1:Y:S01]  /*09d0*/  LDC.64 R12, c[0x0][0x3a0] ;  /* 0x0000e800ff0c7b82 */ /* 0x000e620000000a00 */
[C---:B------:R-:W-:Y:S01]  /*09e0*/  VIADD R7, R4.reuse, 0x2 ;  /* 0x0000000204077836 */ /* 0x040fe20000000000 */
[----:B------:R-:W-:Y:S02]  /*09f0*/  LOP3.LUT R6, RZ, R6, RZ, 0x33, !PT ;  /* 0x00000006ff067212 */ /* 0x000fe400078e33ff */
[C---:B0-----:R-:W-:Y:S02]  /*0a00*/  ISETP.GE.AND P0, PT, R4.reuse, UR6, PT ;  /* 0x0000000604007c0c */ /* 0x041fe4000bf06270 */
[----:B------:R-:W-:Y:S01]  /*0a10*/  ISETP.GT.AND P1, PT, R7, UR6, PT ;  /* 0x0000000607007c0c */ /* 0x000fe2000bf24270 */
[----:B------:R-:W-:Y:S01]  /*0a20*/  IMAD.MOV.U32 R7, RZ, RZ, R3 ;  /* 0x000000ffff077224 */ /* 0x000fe200078e0003 */
[C---:B------:R-:W-:Y:S02]  /*0a30*/  ISETP.LT.OR P0, PT, R4.reuse, RZ, P0 ;  /* 0x000000ff0400720c */ /* 0x040fe40000701670 */
[----:B------:R-:W-:-:S13]  /*0a40*/  ISETP.LT.OR P1, PT, R4, -0x1, P1 ;  /* 0xffffffff0400780c */ /* 0x000fda0000f21670 */
.L_x_16:
[C---:B------:R-:W-:Y:S01]  /*0a50*/  ISETP.GT.AND P4, PT, R7.reuse, UR11, PT ;  /* 0x0000000b07007c0c */ /* 0x040fe2000bf84270 */
[C---:B0-----:R-:W-:Y:S01]  /*0a60*/  IMAD R23, R4.reuse, UR11, R7 ;  /* 0x0000000b04177c24 */ /* 0x041fe2000f8e0207 */
[----:B------:R-:W-:Y:S01]  /*0a70*/  ISETP.GT.AND P2, PT, R4, UR10, PT ;  /* 0x0000000a04007c0c */ /* 0x000fe2000bf44270 */
[C---:B------:R-:W-:Y:S01]  /*0a80*/  VIADD R14, R7.reuse, 0x2 ;  /* 0x00000002070e7836 */ /* 0x040fe20000000000 */
[C---:B------:R-:W-:Y:S01]  /*0a90*/  ISETP.LT.OR P4, PT, R7.reuse, 0x1, P4 ;  /* 0x000000010700780c */ /* 0x040fe20002781670 */
[----:B----4-:R-:W-:Y:S01]  /*0aa0*/  IMAD.IADD R19, R6, 0x1, R23 ;  /* 0x0000000106137824 */ /* 0x010fe200078e0217 */
[----:B------:R-:W-:Y:S02]  /*0ab0*/  ISETP.LT.OR P2, PT, R4, 0x1, P2 ;  /* 0x000000010400780c */ /* 0x000fe40001741670 */
[----:B------:R-:W-:Y:S01]  /*0ac0*/  ISETP.GE.AND P3, PT, R7, UR11, PT ;  /* 0x0000000b07007c0c */ /* 0x000fe2000bf66270 */
[----:B-1----:R-:W-:Y:S01]  /*0ad0*/  IMAD.WIDE R18, R19, 0x4, R12 ;  /* 0x0000000413127825 */ /* 0x002fe200078e020c */
[----:B------:R-:W-:-:S02]  /*0ae0*/  PLOP3.LUT P6, PT, P4, P2, PT, 0xf8, 0x8f ;  /* 0x00000000008f781c */ /* 0x000fc400027c5f70 */
[----:B------:R-:W-:Y:S02]  /*0af0*/  ISETP.LT.OR P3, PT, R7, RZ, P3 ;  /* 0x000000ff0700720c */ /* 0x000fe40001f61670 */
[----:B------:R-:W-:-:S04]  /*0b00*/  ISETP.GT.AND P5, PT, R14, UR11, PT ;  /* 0x0000000b0e007c0c */ /* 0x000fc8000bfa4270 */
[----:B------:R-:W-:-:S05]  /*0b10*/  ISETP.LT.OR P5, PT, R7, -0x1, P5 ;  /* 0xffffffff0700780c */ /* 0x000fca0002fa1670 */
[----:B------:R-:W2:Y:S01]  /*0b20*/  @!P6 LDG.E R2, desc[UR4][R18.64] ;  /* 0x000000041202e981 */ /* 0x000ea2000c1e1900 */
[----:B------:R-:W-:Y:S02]  /*0b30*/  PLOP3.LUT P6, PT, P3, P2, PT, 0xf8, 0x8f ;  /* 0x00000000008f781c */ /* 0x000fe40001fc5f70 */
[----:B------:R-:W-:Y:S01]  /*0b40*/  PLOP3.LUT P2, PT, P5, P2, PT, 0xf8, 0x8f ;  /* 0x00000000008f781c */ /* 0x000fe20002f45f70 */
[----:B------:R-:W0:Y:S01]  /*0b50*/  LDC.64 R14, c[0x0][0x390] ;  /* 0x0000e400ff0e7b82 */ /* 0x000e220000000a00 */
[----:B------:R-:W-:-:S09]  /*0b60*/  VIADD R25, R23, 0xffffffff ;  /* 0xffffffff17197836 */ /* 0x000fd20000000000 */
[----:B------:R-:W3:Y:S01]  /*0b70*/  @!P6 LDG.E R0, desc[UR4][R18.64+0x4] ;  /* 0x000004041200e981 */ /* 0x000ee2000c1e1900 */
[----:B------:R-:W-:-:S03]  /*0b80*/  PLOP3.LUT P6, PT, P4, P0, PT, 0xf8, 0x8f ;  /* 0x00000000008f781c */ /* 0x000fc600027c1f70 */
[----:B------:R1:W4:Y:S01]  /*0b90*/  @!P2 LDG.E R8, desc[UR4][R18.64+0x8] ;  /* 0x000008041208a981 */ /* 0x000322000c1e1900 */
[----:B------:R-:W-:Y:S01]  /*0ba0*/  PLOP3.LUT P2, PT, P3, P0, PT, 0xf8, 0x8f ;  /* 0x00000000008f781c */ /* 0x000fe20001f41f70 */
[----:B------:R-:W-:-:S08]  /*0bb0*/  IMAD.WIDE R16, R25, 0x4, R12 ;  /* 0x0000000419107825 */ /* 0x000fd000078e020c */
[----:B------:R-:W4:Y:S01]  /*0bc0*/  @!P6 LDG.E R9, desc[UR4][R16.64] ;  /* 0x000000041009e981 */ /* 0x000f22000c1e1900 */
[----:B------:R-:W-:Y:S01]  /*0bd0*/  PLOP3.LUT P6, PT, P5, P0, PT, 0xf8, 0x8f ;  /* 0x00000000008f781c */ /* 0x000fe20002fc1f70 */
[----:B------:R-:W-:Y:S02]  /*0be0*/  VIADD R25, R25, UR11 ;  /* 0x0000000b19197c36 */ /* 0x000fe40008000000 */
[----:B------:R-:W4:Y:S01]  /*0bf0*/  @!P2 LDG.E R10, desc[UR4][R16.64+0x4] ;  /* 0x00000404100aa981 */ /* 0x000f22000c1e1900 */
[----:B------:R-:W-:Y:S01]  /*0c00*/  PLOP3.LUT P4, PT, P4, P1, PT, 0xf8, 0x8f ;  /* 0x00000000008f781c */ /* 0x000fe20002783f70 */
[----:B-1----:R-:W-:Y:S02]  /*0c10*/  IMAD.WIDE R18, R25, 0x4, R12 ;  /* 0x0000000419127825 */ /* 0x002fe400078e020c */
[----:B0-----:R-:W4:Y:S01]  /*0c20*/  LDG.E R25, desc[UR4][R14.64+0x4] ;  /* 0x000004040e197981 */ /* 0x001f22000c1e1900 */
[----:B------:R-:W-:-:S03]  /*0c30*/  PLOP3.LUT P3, PT, P3, P1, PT, 0xf8, 0x8f ;  /* 0x00000000008f781c */ /* 0x000fc60001f63f70 */
[----:B------:R-:W5:Y:S04]  /*0c40*/  LDG.E R24, desc[UR4][R14.64] ;  /* 0x000000040e187981 */ /* 0x000f68000c1e1900 */
[----:B------:R0:W4:Y:S01]  /*0c50*/  @!P6 LDG.E R11, desc[UR4][R16.64+0x8] ;  /* 0x00000804100be981 */ /* 0x000122000c1e1900 */
[----:B------:R-:W-:-:S03]  /*0c60*/  PLOP3.LUT P5, PT, P5, P1, PT, 0xf8, 0x8f ;  /* 0x00000000008f781c */ /* 0x000fc60002fa3f70 */
[----:B------:R-:W4:Y:S04]  /*0c70*/  @!P4 LDG.E R20, desc[UR4][R18.64] ;  /* 0x000000041214c981 */ /* 0x000f28000c1e1900 */
[----:B------:R-:W4:Y:S06]  /*0c80*/  @!P3 LDG.E R21, desc[UR4][R18.64+0x4] ;  /* 0x000004041215b981 */ /* 0x000f2c000c1e1900 */
[----:B------:R-:W4:Y:S01]  /*0c90*/  @!P5 LDG.E R22, desc[UR4][R18.64+0x8] ;  /* 0x000008041216d981 */ /* 0x000f22000c1e1900 */
[----:B------:R-:W-:Y:S01]  /*0ca0*/  UMOV UR6, 0xeb1c432d ;  /* 0xeb1c432d00067882 */ /* 0x000fe20000000000 */
[----:B------:R-:W-:Y:S01]  /*0cb0*/  UMOV UR7, 0x3f1a36e2 ;  /* 0x3f1a36e200077882 */ /* 0x000fe20000000000 */
[----:B--2---:R-:W-:-:S04]  /*0cc0*/  FMNMX R27, R2, 10000, PT ;  /* 0x461c4000021b7809 */ /* 0x004fc80003800000 */
[----:B---3--:R-:W-:-:S04]  /*0cd0*/  FSETP.GEU.AND P2, PT, R0, R27, PT ;  /* 0x0000001b0000720b */ /* 0x008fc80003f4e000 */
[----:B------:R-:W-:-:S04]  /*0ce0*/  FSEL R27, R0, R27, !P2 ;  /* 0x0000001b001b7208 */ /* 0x000fc80005000000 */
[----:B----4-:R-:W-:-:S04]  /*0cf0*/  FSETP.GEU.AND P2, PT, R8, R27, PT ;  /* 0x0000001b0800720b */ /* 0x010fc80003f4e000 */
[----:B0-----:R-:W-:-:S04]  /*0d00*/  FSEL R16, R8, R27, !P2 ;  /* 0x0000001b08107208 */ /* 0x001fc80005000000 */
[----:B------:R-:W-:-:S04]  /*0d10*/  FSETP.GEU.AND P2, PT, R9, R16, PT ;  /* 0x000000100900720b */ /* 0x000fc80003f4e000 */
[----:B------:R-:W-:-:S04]  /*0d20*/  FSEL R17, R9, R16, !P2 ;  /* 0x0000001009117208 */ /* 0x000fc80005000000 */
[CC--:B------:R-:W-:Y:S01]  /*0d30*/  FSETP.GEU.AND P2, PT, R10.reuse, R17.reuse, PT ;  /* 0x000000110a00720b */ /* 0x0c0fe20003f4e000 */
[----:B------:R-:W0:Y:S03]  /*0d40*/  F2F.F64.F32 R14, R25 ;  /* 0x00000019000e7310 */ /* 0x000e260000201800 */
[----:B------:R-:W-:-:S04]  /*0d50*/  FSEL R16, R10, R17, !P2 ;  /* 0x000000110a107208 */ /* 0x000fc80005000000 */
[----:B------:R-:W-:-:S04]  /*0d60*/  FSETP.GEU.AND P2, PT, R11, R16, PT ;  /* 0x000000100b00720b */ /* 0x000fc80003f4e000 */
[----:B------:R-:W-:-:S04]  /*0d70*/  FSEL R17, R11, R16, !P2 ;  /* 0x000000100b117208 */ /* 0x000fc80005000000 */
[----:B------:R-:W-:Y:S01]  /*0d80*/  FSETP.GEU.AND P2, PT, R20, R17, PT ;  /* 0x000000111400720b */ /* 0x000fe20003f4e000 */
[----:B0-----:R-:W-:-:S03]  /*0d90*/  DSETP.GT.AND P3, PT, R14, UR6, PT ;  /* 0x000000060e007e2a */ /* 0x001fc6000bf64000 */
[----:B------:R-:W-:-:S04]  /*0da0*/  FSEL R16, R20, R17, !P2 ;  /* 0x0000001114107208 */ /* 0x000fc80005000000 */
[----:B------:R-:W-:-:S04]  /*0db0*/  FSETP.GEU.AND P2, PT, R21, R16, PT ;  /* 0x000000101500720b */ /* 0x000fc80003f4e000 */
[----:B------:R-:W-:-:S04]  /*0dc0*/  FSEL R17, R21, R16, !P2 ;  /* 0x0000001015117208 */ /* 0x000fc80005000000 */
[----:B------:R-:W-:-:S04]  /*0dd0*/  FSETP.GEU.AND P2, PT, R22, R17, PT ;  /* 0x000000111600720b */ /* 0x000fc80003f4e000 */
[----:B------:R-:W-:Y:S01]  /*0de0*/  FSEL R17, R22, R17, !P2 ;  /* 0x0000001116117208 */ /* 0x000fe20005000000 */
[----:B------:R-:W-:Y:S08]  /*0df0*/  @!P3 BRA `(.L_x_12) ;  /* 0x00000000007cb947 */ /* 0x000ff00003800000 */
[----:B------:R-:W0:Y:S01]  /*0e00*/  MUFU.RCP R16, R25 ;  /* 0x0000001900107308 */ /* 0x000e220000001000 */
[----:B-----5:R-:W-:Y:S01]  /*0e10*/  FADD R14, -R24, R17 ;  /* 0x00000011180e7221 */ /* 0x020fe20000000100 */
[----:B------:R-:W-:Y:S06]  /*0e20*/  BSSY.RECONVERGENT B1, `(.L_x_13) ;  /* 0x000000b000017945 */ /* 0x000fec0003800200 */
[----:B------:R-:W1:Y:S01]  /*0e30*/  FCHK P2, R14, R25 ;  /* 0x000000190e007302 */ /* 0x000e620000040000 */
[----:B0-----:R-:W-:-:S04]  /*0e40*/  FFMA R15, -R25, R16, 1 ;  /* 0x3f800000190f7423 */ /* 0x001fc80000000110 */
[----:B------:R-:W-:-:S04]  /*0e50*/  FFMA R15, R16, R15, R16 ;  /* 0x0000000f100f7223 */ /* 0x000fc80000000010 */
[----:B------:R-:W-:-:S04]  /*0e60*/  FFMA R16, R14, R15, RZ ;  /* 0x0000000f0e107223 */ /* 0x000fc800000000ff */
[----:B------:R-:W-:-:S04]  /*0e70*/  FFMA R17, -R25, R16, R14 ;  /* 0x0000001019117223 */ /* 0x000fc8000000010e */
[----:B------:R-:W-:Y:S01]  /*0e80*/  FFMA R16, R15, R17, R16 ;  /* 0x000000110f107223 */ /* 0x000fe20000000010 */
[----:B-1----:R-:W-:Y:S06]  /*0e90*/  @!P2 BRA `(.L_x_14) ;  /* 0x00000000000ca947 */ /* 0x002fec0003800000 */
[----:B------:R-:W-:-:S07]  /*0ea0*/  MOV R16, 0xec0 ;  /* 0x00000ec000107802 */ /* 0x000fce0000000f00 */
[----:B------:R-:W-:Y:S05]  /*0eb0*/  CALL.REL.NOINC `($__internal_2_$__cuda_sm3x_div_rn_noftz_f32_slowpath) ;  /* 0x0000000800c87944 */ /* 0x000fea0003c00000 */
[----:B------:R-:W-:-:S07]  /*0ec0*/  IMAD.MOV.U32 R16, RZ, RZ, R17 ;  /* 0x000000ffff107224 */ /* 0x000fce00078e0011 */
.L_x_14:
[----:B------:R-:W-:Y:S05]  /*0ed0*/  BSYNC.RECONVERGENT B1 ;  /* 0x0000000000017941 */ /* 0x000fea0003800200 */
.L_x_13:
[----:B------:R-:W0:Y:S01]  /*0ee0*/  F2F.F64.F32 R14, R16 ;  /* 0x00000010000e7310 */ /* 0x000e220000201800 */
[----:B------:R-:W-:Y:S01]  /*0ef0*/  IMAD.MOV.U32 R17, RZ, RZ, RZ ;  /* 0x000000ffff117224 */ /* 0x000fe200078e00ff */
[----:B0-----:R-:W-:Y:S01]  /*0f00*/  DSETP.MAX.AND P2, P3, RZ, R14, PT ;  /* 0x0000000eff00722a */ /* 0x001fe20003b4f000 */
[----:B------:R-:W-:-:S05]  /*0f10*/  IMAD.MOV.U32 R18, RZ, RZ, R15 ;  /* 0x000000ffff127224 */ /* 0x000fca00078e000f */
[C---:B------:R-:W-:Y:S02]  /*0f20*/  FSEL R19, R17.reuse, R18, P2 ;  /* 0x0000001211137208 */ /* 0x040fe40001000000 */
[----:B------:R-:W-:-:S06]  /*0f30*/  SEL R14, R17, R14, P2 ;  /* 0x0000000e110e7207 */ /* 0x000fcc0001000000 */
[----:B------:R-:W-:Y:S01]  /*0f40*/  @P3 LOP3.LUT R19, R18, 0x80000, RZ, 0xfc, !PT ;  /* 0x0008000012133812 */ /* 0x000fe200078efcff */
[----:B------:R-:W-:-:S04]  /*0f50*/  IMAD.MOV.U32 R18, RZ, RZ, 0x80000 ;  /* 0x00080000ff127424 */ /* 0x000fc800078e00ff */
[----:B------:R-:W-:-:S04]  /*0f60*/  IMAD.MOV.U32 R15, RZ, RZ, R19 ;  /* 0x000000ffff0f7224 */ /* 0x000fc800078e0013 */
[----:B------:R-:W-:Y:S02]  /*0f70*/  IMAD.MOV.U32 R16, RZ, RZ, R15 ;  /* 0x000000ffff107224 */ /* 0x000fe400078e000f */
[----:B------:R-:W-:-:S06]  /*0f80*/  DSETP.MIN.AND P2, P3, R14, 1, PT ;  /* 0x3ff000000e00742a */ /* 0x000fcc0003b40000 */
[----:B------:R-:W-:Y:S02]  /*0f90*/  FSEL R17, R16, 1.875, P2 ;  /* 0x3ff0000010117808 */ /* 0x000fe40001000000 */
[----:B------:R-:W-:-:S06]  /*0fa0*/  SEL R14, R14, RZ, P2 ;  /* 0x000000ff0e0e7207 */ /* 0x000fcc0001000000 */
[----:B------:R-:W-:-:S05]  /*0fb0*/  @P3 LOP3.LUT R17, R18, 0x3ff00000, RZ, 0xfc, !PT ;  /* 0x3ff0000012113812 */ /* 0x000fca00078efcff */
[----:B------:R-:W-:-:S04]  /*0fc0*/  IMAD.MOV.U32 R15, RZ, RZ, R17 ;  /* 0x000000ffff0f7224 */ /* 0x000fc800078e0011 */
[----:B------:R0:W1:Y:S01]  /*0fd0*/  F2F.F32.F64 R24, R14 ;  /* 0x0000000e00187310 */ /* 0x0000620000301000 */
[----:B------:R-:W-:Y:S05]  /*0fe0*/  BRA `(.L_x_15) ;  /* 0x0000000000047947 */ /* 0x000fea0003800000 */
.L_x_12:
[----:B-----5:R-:W-:-:S07]  /*0ff0*/  FSET.BF.GT.AND R24, R17, R24, PT ;  /* 0x000000181118720a */ /* 0x020fce0003804000 */
.L_x_15:
[----:B------:R-:W-:-:S05]  /*1000*/  IMAD R16, R23, 0x3, RZ ;  /* 0x0000000317107824 */ /* 0x000fca00078e02ff */
[----:B------:R-:W-:Y:S02]  /*1010*/  SHF.R.S32.HI R23, RZ, 0x1f, R16 ;  /* 0x0000001fff177819 */ /* 0x000fe40000011410 */
[----:B0-----:R-:W-:-:S04]  /*1020*/  IADD3 R14, P2, PT, R16, UR12, RZ ;  /* 0x0000000c100e7c10 */ /* 0x001fc8000ff5e0ff */
[----:B------:R-:W-:-:S05]  /*1030*/  IADD3.X R15, PT, PT, R23, UR13, RZ, P2, !PT ;  /* 0x0000000d170f7c10 */ /* 0x000fca00097fe4ff */
[----:B------:R-:W2:Y:S01]  /*1040*/  LDG.E.U8 R17, desc[UR4][R14.64] ;  /* 0x000000040e117981 */ /* 0x000ea2000c1e1100 */
[----:B------:R-:W-:Y:S02]  /*1050*/  IADD3 R16, P2, PT, R16, UR8, RZ ;  /* 0x0000000810107c10 */ /* 0x000fe4000ff5e0ff */
[----:B--2---:R-:W-:-:S05]  /*1060*/  I2FP.F32.U32 R17, R17 ;  /* 0x0000001100117245 */ /* 0x004fca0000201000 */
[----:B-1----:R-:W-:Y:S01]  /*1070*/  FMUL R18, R17, R24 ;  /* 0x0000001811127220 */ /* 0x002fe20000400000 */
[----:B------:R-:W-:-:S03]  /*1080*/  IADD3.X R17, PT, PT, R23, UR9, RZ, P2, !PT ;  /* 0x0000000917117c10 */ /* 0x000fc600097fe4ff */
[----:B------:R-:W0:Y:S02]  /*1090*/  F2I.U32.TRUNC.NTZ R19, R18 ;  /* 0x0000001200137305 */ /* 0x000e24000020f000 */
[----:B0-----:R0:W-:Y:S04]  /*10a0*/  STG.E.U8 desc[UR4][R16.64], R19 ;  /* 0x0000001310007986 */ /* 0x0011e8000c101104 */
[----:B------:R-:W2:Y:S02]  /*10b0*/  LDG.E.U8 R23, desc[UR4][R14.64+0x1] ;  /* 0x000001040e177981 */ /* 0x000ea4000c1e1100 */
[----:B--2---:R-:W-:-:S05]  /*10c0*/  I2FP.F32.U32 R23, R23 ;  /* 0x0000001700177245 */ /* 0x004fca0000201000 */
[----:B------:R-:W-:-:S06]  /*10d0*/  FMUL R23, R23, R24 ;  /* 0x0000001817177220 */ /* 0x000fcc0000400000 */
[----:B------:R-:W1:Y:S02]  /*10e0*/  F2I.U32.TRUNC.NTZ R23, R23 ;  /* 0x0000001700177305 */ /* 0x000e64000020f000 */
[----:B-1----:R0:W-:Y:S04]  /*10f0*/  STG.E.U8 desc[UR4][R16.64+0x1], R23 ;  /* 0x0000011710007986 */ /* 0x0021e8000c101104 */
[----:B------:R-:W2:Y:S01]  /*1100*/  LDG.E.U8 R25, desc[UR4][R14.64+0x2] ;  /* 0x000002040e197981 */ /* 0x000ea2000c1e1100 */
[----:B------:R-:W-:-:S05]  /*1110*/  IMAD.IADD R7, R5, 0x1, R7 ;  /* 0x0000000105077824 */ /* 0x000fca00078e0207 */
[----:B------:R-:W-:Y:S02]  /*1120*/  ISETP.GE.AND P2, PT, R7, UR14, PT ;  /* 0x0000000e07007c0c */ /* 0x000fe4000bf46270 */
[----:B--2---:R-:W-:-:S05]  /*1130*/  I2FP.F32.U32 R25, R25 ;  /* 0x0000001900197245 */ /* 0x004fca0000201000 */
[----:B------:R-:W-:-:S06]  /*1140*/  FMUL R25, R25, R24 ;  /* 0x0000001819197220 */ /* 0x000fcc0000400000 */
[----:B------:R-:W1:Y:S02]  /*1150*/  F2I.U32.TRUNC.NTZ R25, R25 ;  /* 0x0000001900197305 */ /* 0x000e64000020f000 */
[----:B-1----:R0:W-:Y:S01]  /*1160*/  STG.E.U8 desc[UR4][R16.64+0x2], R25 ;  /* 0x0000021910007986 */ /* 0x0021e2000c101104 */
[----:B------:R-:W-:Y:S05]  /*1170*/  @!P2 BRA `(.L_x_16) ;  /* 0xfffffff80034a947 */ /* 0x000fea000383ffff */
.L_x_11:
[----:B------:R-:W-:Y:S05]  /*1180*/  BSYNC.RECONVERGENT B0 ;  /* 0x0000000000007941 */ /* 0x000fea0003800200 */
.L_x_10:
[----:B------:R-:W1:Y:S01]  /*1190*/  LDCU UR6, c[0x0][0x364] ;  /* 0x00006c80ff0677ac */ /* 0x000e620008000800 */
[----:B------:R-:W1:Y:S01]  /*11a0*/  LDC R7, c[0x0][0x374] ;  /* 0x0000dd00ff077b82 */ /* 0x000e620000000800 */
[----:B------:R-:W2:Y:S01]  /*11b0*/  LDCU UR7, c[0x0][0x380] ;  /* 0x00007000ff0777ac */ /* 0x000ea20008000800 */
[----:B-1----:R-:W-:-:S05]  /*11c0*/  IMAD R4, R7, UR6, R4 ;  /* 0x0000000607047c24 */ /* 0x002fca000f8e0204 */
[----:B--2---:R-:W-:-:S13]  /*11d0*/  ISETP.GE.AND P0, PT, R4, UR7, PT ;  /* 0x0000000704007c0c */ /* 0x004fda000bf06270 */
[----:B------:R-:W-:Y:S05]  /*11e0*/  @!P0 BRA `(.L_x_17) ;  /* 0xfffffff400e48947 */ /* 0x000fea000383ffff */
[----:B------:R-:W-:Y:S05]  /*11f0*/  EXIT ;  /* 0x000000000000794d */ /* 0x000fea0003800000 */
        .weak           $__internal_0_$__cuda_sm20_div_rn_f64_full
        .type           $__internal_0_$__cuda_sm20_div_rn_f64_full,@function
        .size           $__internal_0_$__cuda_sm20_div_rn_f64_full,($__internal_1_$__cuda_sm20_dsqrt_rn_f64_mediumpath_v1 - $__internal_0_$__cuda_sm20_div_rn_f64_full)
$__internal_0_$__cuda_sm20_div_rn_f64_full:
[----:B------:R-:W-:Y:S01]  /*1200*/  IMAD.MOV.U32 R11, RZ, RZ, 0x3fffc020 ;  /* 0x3fffc020ff0b7424 */ /* 0x000fe200078e00ff */
[C---:B------:R-:W-:Y:S01]  /*1210*/  FSETP.GEU.AND P2, PT, |R13|.reuse, 1.469367938527859385e-39, PT ;  /* 0x001000000d00780b */ /* 0x040fe20003f4e200 */
[----:B------:R-:W-:Y:S01]  /*1220*/  IMAD.MOV.U32 R10, RZ, RZ, 0x0 ;  /* 0x00000000ff0a7424 */ /* 0x000fe200078e00ff */
[----:B------:R-:W-:Y:S01]  /*1230*/  LOP3.LUT R26, R13, 0x7ff00000, RZ, 0xc0, !PT ;  /* 0x7ff000000d1a7812 */ /* 0x000fe200078ec0ff */
[----:B------:R-:W0:Y:S01]  /*1240*/  MUFU.RCP64H R15, R11 ;  /* 0x0000000b000f7308 */ /* 0x000e220000001800 */
[----:B------:R-:W-:Y:S01]  /*1250*/  IMAD.MOV.U32 R14, RZ, RZ, 0x1 ;  /* 0x00000001ff0e7424 */ /* 0x000fe200078e00ff */
[----:B------:R-:W-:Y:S01]  /*1260*/  BSSY.RECONVERGENT B3, `(.L_x_18) ;  /* 0x0000045000037945 */ /* 0x000fe20003800200 */
[----:B------:R-:W-:Y:S01]  /*1270*/  IMAD.MOV.U32 R0, RZ, RZ, 0x1ca00000 ;  /* 0x1ca00000ff007424 */ /* 0x000fe200078e00ff */
[----:B------:R-:W-:-:S04]  /*1280*/  ISETP.GE.U32.AND P0, PT, R26, 0x40e00000, PT ;  /* 0x40e000001a00780c */ /* 0x000fc80003f06070 */
[----:B------:R-:W-:-:S04]  /*1290*/  SEL R0, R0, 0x63400000, !P0 ;  /* 0x6340000000007807 */ /* 0x000fc80004000000 */
[----:B------:R-:W-:-:S04]  /*12a0*/  @!P2 LOP3.LUT R20, R0, 0x80000000, R13, 0xf8, !PT ;  /* 0x800000000014a812 */ /* 0x000fc800078ef80d */
[----:B------:R-:W-:Y:S01]  /*12b0*/  @!P2 LOP3.LUT R21, R20, 0x100000, RZ, 0xfc, !PT ;  /* 0x001000001415a812 */ /* 0x000fe200078efcff */
[----:B0-----:R-:W-:Y:S01]  /*12c0*/  DFMA R18, R14, -R10, 1 ;  /* 0x3ff000000e12742b */ /* 0x001fe2000000080a */
[----:B------:R-:W-:-:S07]  /*12d0*/  @!P2 IMAD.MOV.U32 R20, RZ, RZ, RZ ;  /* 0x000000ffff14a224 */ /* 0x000fce00078e00ff */
[----:B------:R-:W-:-:S08]  /*12e0*/  DFMA R18, R18, R18, R18 ;  /* 0x000000121212722b */ /* 0x000fd00000000012 */
[----:B------:R-:W-:Y:S01]  /*12f0*/  DFMA R18, R14, R18, R14 ;  /* 0x000000120e12722b */ /* 0x000fe2000000000e */
[----:B------:R-:W-:Y:S01]  /*1300*/  LOP3.LUT R15, R0, 0x800fffff, R13, 0xf8, !PT ;  /* 0x800fffff000f7812 */ /* 0x000fe200078ef80d */
[----:B------:R-:W-:-:S06]  /*1310*/  IMAD.MOV.U32 R14, RZ, RZ, R12 ;  /* 0x000000ffff0e7224 */ /* 0x000fcc00078e000c */
[----:B------:R-:W-:Y:S02]  /*1320*/  DFMA R16, R18, -R10, 1 ;  /* 0x3ff000001210742b */ /* 0x000fe4000000080a */
[----:B------:R-:W-:-:S06]  /*1330*/  @!P2 DFMA R14, R14, 2, -R20 ;  /* 0x400000000e0ea82b */ /* 0x000fcc0000000814 */
[----:B------:R-:W-:-:S08]  /*1340*/  DFMA R16, R18, R16, R18 ;  /* 0x000000101210722b */ /* 0x000fd00000000012 */
[----:B------:R-:W-:-:S08]  /*1350*/  DMUL R18, R16, R14 ;  /* 0x0000000e10127228 */ /* 0x000fd00000000000 */
[----:B------:R-:W-:-:S08]  /*1360*/  DFMA R20, R18, -R10, R14 ;  /* 0x8000000a1214722b */ /* 0x000fd0000000000e */
[----:B------:R-:W-:Y:S01]  /*1370*/  DFMA R20, R16, R20, R18 ;  /* 0x000000141014722b */ /* 0x000fe20000000012 */
[----:B------:R-:W-:Y:S01]  /*1380*/  IMAD.MOV.U32 R18, RZ, RZ, R26 ;  /* 0x000000ffff127224 */ /* 0x000fe200078e001a */
[----:B------:R-:W-:Y:S01]  /*1390*/  @!P2 LOP3.LUT R18, R15, 0x7ff00000, RZ, 0xc0, !PT ;  /* 0x7ff000000f12a812 */ /* 0x000fe200078ec0ff */
[----:B------:R-:W-:-:S04]  /*13a0*/  IMAD.MOV.U32 R19, RZ, RZ, 0x40e00000 ;  /* 0x40e00000ff137424 */ /* 0x000fc800078e00ff */
[----:B------:R-:W-:-:S05]  /*13b0*/  VIADD R16, R18, 0xffffffff ;  /* 0xffffffff12107836 */ /* 0x000fca0000000000 */
[----:B------:R-:W-:Y:S01]  /*13c0*/  ISETP.GT.U32.AND P0, PT, R16, 0x7feffffe, PT ;  /* 0x7feffffe1000780c */ /* 0x000fe20003f04070 */
[----:B------:R-:W-:-:S05]  /*13d0*/  VIADD R16, R19, 0xffffffff ;  /* 0xffffffff13107836 */ /* 0x000fca0000000000 */
[----:B------:R-:W-:-:S13]  /*13e0*/  ISETP.GT.U32.OR P0, PT, R16, 0x7feffffe, P0 ;  /* 0x7feffffe1000780c */ /* 0x000fda0000704470 */
[----:B------:R-:W-:Y:S05]  /*13f0*/  @P0 BRA `(.L_x_19) ;  /* 0x0000000000680947 */ /* 0x000fea0003800000 */
[----:B------:R-:W-:Y:S02]  /*1400*/  IMAD.MOV.U32 R13, RZ, RZ, 0x40e00000 ;  /* 0x40e00000ff0d7424 */ /* 0x000fe400078e00ff */
[----:B------:R-:W-:-:S03]  /*1410*/  IMAD.MOV.U32 R12, RZ, RZ, RZ ;  /* 0x000000ffff0c7224 */ /* 0x000fc600078e00ff */
[----:B------:R-:W-:-:S04]  /*1420*/  VIADDMNMX R26, R26, -R13, 0xb9600000, !PT ;  /* 0xb96000001a1a7446 */ /* 0x000fc8000780090d */
[----:B------:R-:W-:-:S05]  /*1430*/  VIMNMX R13, PT, PT, R26, 0x46a00000, PT ;  /* 0x46a000001a0d7848 */ /* 0x000fca0003fe0100 */
[----:B------:R-:W-:-:S04]  /*1440*/  IMAD.IADD R0, R13, 0x1, -R0 ;  /* 0x000000010d007824 */ /* 0x000fc800078e0a00 */
[----:B------:R-:W-:-:S06]  /*1450*/  VIADD R13, R0, 0x7fe00000 ;  /* 0x7fe00000000d7836 */ /* 0x000fcc0000000000 */
[----:B------:R-:W-:-:S10]  /*1460*/  DMUL R16, R20, R12 ;  /* 0x0000000c14107228 */ /* 0x000fd40000000000 */
[----:B------:R-:W-:-:S13]  /*1470*/  FSETP.GTU.AND P0, PT, |R17|, 1.469367938527859385e-39, PT ;  /* 0x001000001100780b */ /* 0x000fda0003f0c200 */
[----:B------:R-:W-:Y:S05]  /*1480*/  @P0 BRA `(.L_x_20) ;  /* 0x0000000000880947 */ /* 0x000fea0003800000 */
[----:B------:R-:W-:Y:S01]  /*1490*/  DFMA R10, R20, -R10, R14 ;  /* 0x8000000a140a722b */ /* 0x000fe2000000000e */
[----:B------:R-:W-:-:S09]  /*14a0*/  IMAD.MOV.U32 R12, RZ, RZ, RZ ;  /* 0x000000ffff0c7224 */ /* 0x000fd200078e00ff */
[C---:B------:R-:W-:Y:S02]  /*14b0*/  FSETP.NEU.AND P0, PT, R11.reuse, RZ, PT ;  /* 0x000000ff0b00720b */ /* 0x040fe40003f0d000 */
[----:B------:R-:W-:-:S04]  /*14c0*/  LOP3.LUT R15, R11, 0x40efc020, RZ, 0x3c, !PT ;  /* 0x40efc0200b0f7812 */ /* 0x000fc800078e3cff */
[----:B------:R-:W-:-:S04]  /*14d0*/  LOP3.LUT R15, R15, 0x80000000, RZ, 0xc0, !PT ;  /* 0x800000000f0f7812 */ /* 0x000fc800078ec0ff */
[----:B------:R-:W-:-:S03]  /*14e0*/  LOP3.LUT R13, R15, R13, RZ, 0xfc, !PT ;  /* 0x0000000d0f0d7212 */ /* 0x000fc600078efcff */
[----:B------:R-:W-:Y:S05]  /*14f0*/  @!P0 BRA `(.L_x_20) ;  /* 0x00000000006c8947 */ /* 0x000fea0003800000 */
[----:B------:R-:W-:Y:S01]  /*1500*/  IMAD.MOV R11, RZ, RZ, -R0 ;  /* 0x000000ffff0b7224 */ /* 0x000fe200078e0a00 */
[----:B------:R-:W-:Y:S01]  /*1510*/  DMUL.RP R12, R20, R12 ;  /* 0x0000000c140c7228 */ /* 0x000fe20000008000 */
[----:B------:R-:W-:-:S06]  /*1520*/  IMAD.MOV.U32 R10, RZ, RZ, RZ ;  /* 0x000000ffff0a7224 */ /* 0x000fcc00078e00ff */
[----:B------:R-:W-:-:S03]  /*1530*/  DFMA R10, R16, -R10, R20 ;  /* 0x8000000a100a722b */ /* 0x000fc60000000014 */
[----:B------:R-:W-:-:S03]  /*1540*/  LOP3.LUT R15, R13, R15, RZ, 0x3c, !PT ;  /* 0x0000000f0d0f7212 */ /* 0x000fc600078e3cff */
[----:B------:R-:W-:-:S04]  /*1550*/  IADD3 R10, PT, PT, -R0, -0x43300000, RZ ;  /* 0xbcd00000000a7810 */ /* 0x000fc80007ffe1ff */
[----:B------:R-:W-:-:S04]  /*1560*/  FSETP.NEU.AND P0, PT, |R11|, R10, PT ;  /* 0x0000000a0b00720b */ /* 0x000fc80003f0d200 */
[----:B------:R-:W-:Y:S02]  /*1570*/  FSEL R16, R12, R16, !P0 ;  /* 0x000000100c107208 */ /* 0x000fe40004000000 */
[----:B------:R-:W-:Y:S01]  /*1580*/  FSEL R17, R15, R17, !P0 ;  /* 0x000000110f117208 */ /* 0x000fe20004000000 */
[----:B------:R-:W-:Y:S06]  /*1590*/  BRA `(.L_x_20) ;  /* 0x0000000000447947 */ /* 0x000fec0003800000 */
.L_x_19:
[----:B------:R-:W-:-:S14]  /*15a0*/  DSETP.NAN.AND P0, PT, R12, R12, PT ;  /* 0x0000000c0c00722a */ /* 0x000fdc0003f08000 */
[----:B------:R-:W-:Y:S05]  /*15b0*/  @P0 BRA `(.L_x_21) ;  /* 0x0000000000340947 */ /* 0x000fea0003800000 */
[----:B------:R-:W-:Y:S01]  /*15c0*/  ISETP.NE.AND P0, PT, R18, R19, PT ;  /* 0x000000131200720c */ /* 0x000fe20003f05270 */
[----:B------:R-:W-:Y:S02]  /*15d0*/  IMAD.MOV.U32 R16, RZ, RZ, 0x0 ;  /* 0x00000000ff107424 */ /* 0x000fe400078e00ff */
[----:B------:R-:W-:-:S10]  /*15e0*/  IMAD.MOV.U32 R17, RZ, RZ, -0x80000 ;  /* 0xfff80000ff117424 */ /* 0x000fd400078e00ff */
[----:B------:R-:W-:Y:S05]  /*15f0*/  @!P0 BRA `(.L_x_20) ;  /* 0x00000000002c8947 */ /* 0x000fea0003800000 */
[----:B------:R-:W-:Y:S02]  /*1600*/  ISETP.NE.AND P0, PT, R18, 0x7ff00000, PT ;  /* 0x7ff000001200780c */ /* 0x000fe40003f05270 */
[----:B------:R-:W-:Y:S02]  /*1610*/  LOP3.LUT R12, R13, 0x40efc020, RZ, 0x3c, !PT ;  /* 0x40efc0200d0c7812 */ /* 0x000fe400078e3cff */
[----:B------:R-:W-:Y:S02]  /*1620*/  ISETP.EQ.OR P0, PT, R19, RZ, !P0 ;  /* 0x000000ff1300720c */ /* 0x000fe40004702670 */
[----:B------:R-:W-:-:S11]  /*1630*/  LOP3.LUT R17, R12, 0x80000000, RZ, 0xc0, !PT ;  /* 0x800000000c117812 */ /* 0x000fd600078ec0ff */
[----:B------:R-:W-:Y:S01]  /*1640*/  @P0 LOP3.LUT R0, R17, 0x7ff00000, RZ, 0xfc, !PT ;  /* 0x7ff0000011000812 */ /* 0x000fe200078efcff */
[----:B------:R-:W-:Y:S02]  /*1650*/  @!P0 IMAD.MOV.U32 R16, RZ, RZ, RZ ;  /* 0x000000ffff108224 */ /* 0x000fe400078e00ff */
[----:B------:R-:W-:Y:S02]  /*1660*/  @P0 IMAD.MOV.U32 R16, RZ, RZ, RZ ;  /* 0x000000ffff100224 */ /* 0x000fe400078e00ff */
[----:B------:R-:W-:Y:S01]  /*1670*/  @P0 IMAD.MOV.U32 R17, RZ, RZ, R0 ;  /* 0x000000ffff110224 */ /* 0x000fe200078e0000 */
[----:B------:R-:W-:Y:S06]  /*1680*/  BRA `(.L_x_20) ;  /* 0x0000000000087947 */ /* 0x000fec0003800000 */
.L_x_21:
[----:B------:R-:W-:Y:S01]  /*1690*/  LOP3.LUT R17, R13, 0x80000, RZ, 0xfc, !PT ;  /* 0x000800000d117812 */ /* 0x000fe200078efcff */
[----:B------:R-:W-:-:S07]  /*16a0*/  IMAD.MOV.U32 R16, RZ, RZ, R12 ;  /* 0x000000ffff107224 */ /* 0x000fce00078e000c */
.L_x_20:
[----:B------:R-:W-:Y:S05]  /*16b0*/  BSYNC.RECONVERGENT B3 ;  /* 0x0000000000037941 */ /* 0x000fea0003800200 */
.L_x_18:
[----:B------:R-:W-:Y:S02]  /*16c0*/  IMAD.MOV.U32 R10, RZ, RZ, R2 ;  /* 0x000000ffff0a7224 */ /* 0x000fe400078e0002 */
[----:B------:R-:W-:Y:S02]  /*16d0*/  IMAD.MOV.U32 R11, RZ, RZ, 0x0 ;  /* 0x00000000ff0b7424 */ /* 0x000fe400078e00ff */
[----:B------:R-:W-:Y:S02]  /*16e0*/  IMAD.MOV.U32 R28, RZ, RZ, R16 ;  /* 0x000000ffff1c7224 */ /* 0x000fe400078e0010 */
[----:B------:R-:W-:Y:S01]  /*16f0*/  IMAD.MOV.U32 R29, RZ, RZ, R17 ;  /* 0x000000ffff1d7224 */ /* 0x000fe200078e0011 */
[----:B------:R-:W-:Y:S06]  /*1700*/  RET.REL.NODEC R10 `(_Z16rendering_kerneliiPKhPKfS0_PfPh) ;  /* 0xffffffe80a3c7950 */ /* 0x000fec0003c3ffff */
        .weak           $__internal_1_$__cuda_sm20_dsqrt_rn_f64_mediumpath_v1
        .type           $__internal_1_$__cuda_sm20_dsqrt_rn_f64_mediumpath_v1,@function
        .size           $__internal_1_$__cuda_sm20_dsqrt_rn_f64_mediumpath_v1,($__internal_2_$__cuda_sm3x_div_rn_noftz_f32_slowpath - $__internal_1_$__cuda_sm20_dsqrt_rn_f64_mediumpath_v1)
$__internal_1_$__cuda_sm20_dsqrt_rn_f64_mediumpath_v1:
[----:B------:R-:W-:Y:S01]  /*1710*/  ISETP.GE.U32.AND P0, PT, R20, -0x3400000, PT ;  /* 0xfcc000001400780c */ /* 0x000fe20003f06070 */
[----:B------:R-:W-:Y:S01]  /*1720*/  BSSY.RECONVERGENT B3, `(.L_x_22) ;  /* 0x0000026000037945 */ /* 0x000fe20003800200 */
[----:B------:R-:W-:Y:S02]  /*1730*/  IMAD.MOV.U32 R11, RZ, RZ, R17 ;  /* 0x000000ffff0b7224 */ /* 0x000fe400078e0011 */
[----:B------:R-:W-:Y:S02]  /*1740*/  IMAD.MOV.U32 R16, RZ, RZ, R28 ;  /* 0x000000ffff107224 */ /* 0x000fe400078e001c */
[----:B------:R-:W-:-:S07]  /*1750*/  IMAD.MOV.U32 R17, RZ, RZ, R29 ;  /* 0x000000ffff117224 */ /* 0x000fce00078e001d */
[----:B------:R-:W-:Y:S05]  /*1760*/  @!P0 BRA `(.L_x_23) ;  /* 0x0000000000208947 */ /* 0x000fea0003800000 */
[----:B------:R-:W-:-:S10]  /*1770*/  DFMA.RM R12, R12, R10, R14 ;  /* 0x0000000a0c0c722b */ /* 0x000fd4000000400e */
[----:B------:R-:W-:-:S05]  /*1780*/  IADD3 R10, P0, PT, R12, 0x1, RZ ;  /* 0x000000010c0a7810 */ /* 0x000fca0007f1e0ff */
[----:B------:R-:W-:-:S06]  /*1790*/  IMAD.X R11, RZ, RZ, R13, P0 ;  /* 0x000000ffff0b7224 */ /* 0x000fcc00000e060d */
[----:B------:R-:W-:-:S08]  /*17a0*/  DFMA.RP R16, -R12, R10, R16 ;  /* 0x0000000a0c10722b */ /* 0x000fd00000008110 */
[----:B------:R-:W-:-:S06]  /*17b0*/  DSETP.GT.AND P0, PT, R16, RZ, PT ;  /* 0x000000ff1000722a */ /* 0x000fcc0003f04000 */
[----:B------:R-:W-:Y:S02]  /*17c0*/  FSEL R10, R10, R12, P0 ;  /* 0x0000000c0a0a7208 */ /* 0x000fe40000000000 */
[----:B------:R-:W-:Y:S01]  /*17d0*/  FSEL R11, R11, R13, P0 ;  /* 0x0000000d0b0b7208 */ /* 0x000fe20000000000 */
[----:B------:R-:W-:Y:S06]  /*17e0*/  BRA `(.L_x_24) ;  /* 0x0000000000647947 */ /* 0x000fec0003800000 */
.L_x_23:
[----:B------:R-:W-:-:S14]  /*17f0*/  DSETP.NE.AND P0, PT, R16, RZ, PT ;  /* 0x000000ff1000722a */ /* 0x000fdc0003f05000 */
[----:B------:R-:W-:Y:S05]  /*1800*/  @!P0 BRA `(.L_x_25) ;  /* 0x0000000000588947 */ /* 0x000fea0003800000 */
[----:B------:R-:W-:-:S13]  /*1810*/  ISETP.GE.AND P0, PT, R17, RZ, PT ;  /* 0x000000ff1100720c */ /* 0x000fda0003f06270 */
[----:B------:R-:W-:Y:S02]  /*1820*/  @!P0 IMAD.MOV.U32 R10, RZ, RZ, 0x0 ;  /* 0x00000000ff0a8424 */ /* 0x000fe400078e00ff */
[----:B------:R-:W-:Y:S01]  /*1830*/  @!P0 IMAD.MOV.U32 R11, RZ, RZ, -0x80000 ;  /* 0xfff80000ff0b8424 */ /* 0x000fe200078e00ff */
[----:B------:R-:W-:Y:S06]  /*1840*/  @!P0 BRA `(.L_x_24) ;  /* 0x00000000004c8947 */ /* 0x000fec0003800000 */
[----:B------:R-:W-:-:S13]  /*1850*/  ISETP.GT.AND P0, PT, R17, 0x7fefffff, PT ;  /* 0x7fefffff1100780c */ /* 0x000fda0003f04270 */
[----:B------:R-:W-:Y:S05]  /*1860*/  @P0 BRA `(.L_x_25) ;  /* 0x0000000000400947 */ /* 0x000fea0003800000 */
[----:B------:R-:W-:Y:S01]  /*1870*/  DMUL R16, R16, 8.11296384146066816958e+31 ;  /* 0x4690000010107828 */ /* 0x000fe20000000000 */
[----:B------:R-:W-:Y:S02]  /*1880*/  IMAD.MOV.U32 R14, RZ, RZ, RZ ;  /* 0x000000ffff0e7224 */ /* 0x000fe400078e00ff */
[----:B------:R-:W-:Y:S02]  /*1890*/  IMAD.MOV.U32 R12, RZ, RZ, 0x0 ;  /* 0x00000000ff0c7424 */ /* 0x000fe400078e00ff */
[----:B------:R-:W-:Y:S01]  /*18a0*/  IMAD.MOV.U32 R13, RZ, RZ, 0x3fd80000 ;  /* 0x3fd80000ff0d7424 */ /* 0x000fe200078e00ff */
[----:B------:R-:W0:Y:S02]  /*18b0*/  MUFU.RSQ64H R15, R17 ;  /* 0x00000011000f7308 */ /* 0x000e240000001c00 */
[----:B0-----:R-:W-:-:S08]  /*18c0*/  DMUL R10, R14, R14 ;  /* 0x0000000e0e0a7228 */ /* 0x001fd00000000000 */
[----:B------:R-:W-:-:S08]  /*18d0*/  DFMA R10, R16, -R10, 1 ;  /* 0x3ff00000100a742b */ /* 0x000fd0000000080a */
[----:B------:R-:W-:Y:S02]  /*18e0*/  DFMA R12, R10, R12, 0.5 ;  /* 0x3fe000000a0c742b */ /* 0x000fe4000000000c */
[----:B------:R-:W-:-:S08]  /*18f0*/  DMUL R10, R14, R10 ;  /* 0x0000000a0e0a7228 */ /* 0x000fd00000000000 */
[----:B------:R-:W-:-:S08]  /*1900*/  DFMA R12, R12, R10, R14 ;  /* 0x0000000a0c0c722b */ /* 0x000fd0000000000e */
[----:B------:R-:W-:Y:S02]  /*1910*/  DMUL R10, R16, R12 ;  /* 0x0000000c100a7228 */ /* 0x000fe40000000000 */
[----:B------:R-:W-:-:S06]  /*1920*/  VIADD R13, R13, 0xfff00000 ;  /* 0xfff000000d0d7836 */ /* 0x000fcc0000000000 */
[----:B------:R-:W-:-:S08]  /*1930*/  DFMA R14, R10, -R10, R16 ;  /* 0x8000000a0a0e722b */ /* 0x000fd00000000010 */
[----:B------:R-:W-:-:S10]  /*1940*/  DFMA R10, R12, R14, R10 ;  /* 0x0000000e0c0a722b */ /* 0x000fd4000000000a */
[----:B------:R-:W-:Y:S01]  /*1950*/  VIADD R11, R11, 0xfcb00000 ;  /* 0xfcb000000b0b7836 */ /* 0x000fe20000000000 */
[----:B------:R-:W-:Y:S06]  /*1960*/  BRA `(.L_x_24) ;  /* 0x0000000000047947 */ /* 0x000fec0003800000 */
.L_x_25:
[----:B------:R-:W-:-:S11]  /*1970*/  DADD R10, R16, R16 ;  /* 0x00000000100a7229 */ /* 0x000fd60000000010 */
.L_x_24:
[----:B------:R-:W-:Y:S05]  /*1980*/  BSYNC.RECONVERGENT B3 ;  /* 0x0000000000037941 */ /* 0x000fea0003800200 */
.L_x_22:
[----:B------:R-:W-:Y:S02]  /*1990*/  IMAD.MOV.U32 R18, RZ, RZ, R10 ;  /* 0x000000ffff127224 */ /* 0x000fe400078e000a */
[----:B------:R-:W-:Y:S02]  /*19a0*/  IMAD.MOV.U32 R19, RZ, RZ, R11 ;  /* 0x000000ffff137224 */ /* 0x000fe400078e000b */
[----:B------:R-:W-:Y:S02]  /*19b0*/  IMAD.MOV.U32 R10, RZ, RZ, R0 ;  /* 0x000000ffff0a7224 */ /* 0x000fe400078e0000 */
[----:B------:R-:W-:-:S04]  /*19c0*/  IMAD.MOV.U32 R11, RZ, RZ, 0x0 ;  /* 0x00000000ff0b7424 */ /* 0x000fc800078e00ff */
[----:B------:R-:W-:Y:S05]  /*19d0*/  RET.REL.NODEC R10 `(_Z16rendering_kerneliiPKhPKfS0_PfPh) ;  /* 0xffffffe40a887950 */ /* 0x000fea0003c3ffff */
        .weak           $__internal_2_$__cuda_sm3x_div_rn_noftz_f32_slowpath
        .type           $__internal_2_$__cuda_sm3x_div_rn_noftz_f32_slowpath,@function
        .size           $__internal_2_$__cuda_sm3x_div_rn_noftz_f32_slowpath,(.L_x_40 - $__internal_2_$__cuda_sm3x_div_rn_noftz_f32_slowpath)
$__internal_2_$__cuda_sm3x_div_rn_noftz_f32_slowpath:
[----:B------:R-:W-:Y:S01]  /*19e0*/  SHF.R.U32.HI R17, RZ, 0x17, R25 ;  /* 0x00000017ff117819 */ /* 0x000fe20000011619 */
[----:B------:R-:W-:Y:S01]  /*19f0*/  BSSY.RECONVERGENT B2, `(.L_x_26) ;  /* 0x0000064000027945 */ /* 0x000fe20003800200 */
[--C-:B------:R-:W-:Y:S01]  /*1a00*/  SHF.R.U32.HI R19, RZ, 0x17, R14.reuse ;  /* 0x00000017ff137819 */ /* 0x100fe2000001160e */
[----:B------:R-:W-:Y:S01]  /*1a10*/  IMAD.MOV.U32 R24, RZ, RZ, R14 ;  /* 0x000000ffff187224 */ /* 0x000fe200078e000e */
[----:B------:R-:W-:Y:S02]  /*1a20*/  LOP3.LUT R17, R17, 0xff, RZ, 0xc0, !PT ;  /* 0x000000ff11117812 */ /* 0x000fe400078ec0ff */
[----:B------:R-:W-:-:S03]  /*1a30*/  LOP3.LUT R19, R19, 0xff, RZ, 0xc0, !PT ;  /* 0x000000ff13137812 */ /* 0x000fc600078ec0ff */
[----:B------:R-:W-:Y:S02]  /*1a40*/  VIADD R26, R17, 0xffffffff ;  /* 0xffffffff111a7836 */ /* 0x000fe40000000000 */
[----:B------:R-:W-:-:S03]  /*1a50*/  VIADD R27, R19, 0xffffffff ;  /* 0xffffffff131b7836 */ /* 0x000fc60000000000 */
[----:B------:R-:W-:-:S04]  /*1a60*/  ISETP.GT.U32.AND P2, PT, R26, 0xfd, PT ;  /* 0x000000fd1a00780c */ /* 0x000fc80003f44070 */
[----:B------:R-:W-:-:S13]  /*1a70*/  ISETP.GT.U32.OR P2, PT, R27, 0xfd, P2 ;  /* 0x000000fd1b00780c */ /* 0x000fda0001744470 */
[----:B------:R-:W-:Y:S01]  /*1a80*/  @!P2 IMAD.MOV.U32 R18, RZ, RZ, RZ ;  /* 0x000000ffff12a224 */ /* 0x000fe200078e00ff */
[----:B------:R-:W-:Y:S06]  /*1a90*/  @!P2 BRA `(.L_x_27) ;  /* 0x000000000060a947 */ /* 0x000fec0003800000 */
[----:B------:R-:W-:Y:S01]  /*1aa0*/  FSETP.GTU.FTZ.AND P2, PT, |R14|, +INF , PT ;  /* 0x7f8000000e00780b */ /* 0x000fe20003f5c200 */
[----:B------:R-:W-:Y:S01]  /*1ab0*/  IMAD.MOV.U32 R15, RZ, RZ, R25 ;  /* 0x000000ffff0f7224 */ /* 0x000fe200078e0019 */
[----:B------:R-:W-:-:S04]  /*1ac0*/  FSETP.GTU.FTZ.AND P3, PT, |R25|, +INF , PT ;  /* 0x7f8000001900780b */ /* 0x000fc80003f7c200 */
[----:B------:R-:W-:-:S13]  /*1ad0*/  PLOP3.LUT P2, PT, P2, P3, PT, 0xf8, 0x8f ;  /* 0x00000000008f781c */ /* 0x000fda0001747f70 */
[----:B------:R-:W-:Y:S05]  /*1ae0*/  @P2 BRA `(.L_x_28) ;  /* 0x00000004004c2947 */ /* 0x000fea0003800000 */
[----:B------:R-:W-:-:S13]  /*1af0*/  LOP3.LUT P2, RZ, R25, 0x7fffffff, R24, 0xc8, !PT ;  /* 0x7fffffff19ff7812 */ /* 0x000fda000784c818 */
[----:B------:R-:W-:Y:S05]  /*1b00*/  @!P2 BRA `(.L_x_29) ;  /* 0x00000004003ca947 */ /* 0x000fea0003800000 */
[C---:B------:R-:W-:Y:S02]  /*1b10*/  FSETP.NEU.FTZ.AND P4, PT, |R14|.reuse, +INF , PT ;  /* 0x7f8000000e00780b */ /* 0x040fe40003f9d200 */
[----:B------:R-:W-:Y:S02]  /*1b20*/  FSETP.NEU.FTZ.AND P3, PT, |R15|, +INF , PT ;  /* 0x7f8000000f00780b */ /* 0x000fe40003f7d200 */
[----:B------:R-:W-:-:S11]  /*1b30*/  FSETP.NEU.FTZ.AND P2, PT, |R14|, +INF , PT ;  /* 0x7f8000000e00780b */ /* 0x000fd60003f5d200 */
[----:B------:R-:W-:Y:S05]  /*1b40*/  @!P3 BRA !P4, `(.L_x_29) ;  /* 0x00000004002cb947 */ /* 0x000fea0006000000 */
[----:B------:R-:W-:-:S04]  /*1b50*/  LOP3.LUT P4, RZ, R24, 0x7fffffff, RZ, 0xc0, !PT ;  /* 0x7fffffff18ff7812 */ /* 0x000fc8000788c0ff */
[----:B------:R-:W-:-:S13]  /*1b60*/  PLOP3.LUT P3, PT, P3, P4, PT, 0x2f, 0xf2 ;  /* 0x0000000000f2781c */ /* 0x000fda0001f68577 */
[----:B------:R-:W-:Y:S05]  /*1b70*/  @P3 BRA `(.L_x_30) ;  /* 0x0000000400183947 */ /* 0x000fea0003800000 */
[----:B------:R-:W-:-:S04]  /*1b80*/  LOP3.LUT P3, RZ, R25, 0x7fffffff, RZ, 0xc0, !PT ;  /* 0x7fffffff19ff7812 */ /* 0x000fc8000786c0ff */
[----:B------:R-:W-:-:S13]  /*1b90*/  PLOP3.LUT P2, PT, P2, P3, PT, 0x2f, 0xf2 ;  /* 0x0000000000f2781c */ /* 0x000fda0001746577 */
[----:B------:R-:W-:Y:S05]  /*1ba0*/  @P2 BRA `(.L_x_31) ;  /* 0x0000000400002947 */ /* 0x000fea0003800000 */
[----:B------:R-:W-:Y:S02]  /*1bb0*/  ISETP.GE.AND P2, PT, R27, RZ, PT ;  /* 0x000000ff1b00720c */ /* 0x000fe40003f46270 */
[----:B------:R-:W-:-:S11]  /*1bc0*/  ISETP.GE.AND P3, PT, R26, RZ, PT ;  /* 0x000000ff1a00720c */ /* 0x000fd60003f66270 */
[----:B------:R-:W-:Y:S02]  /*1bd0*/  @P2 IMAD.MOV.U32 R18, RZ, RZ, RZ ;  /* 0x000000ffff122224 */ /* 0x000fe400078e00ff */
[----:B------:R-:W-:Y:S01]  /*1be0*/  @!P2 FFMA R24, R14, 1.84467440737095516160e+19, RZ ;  /* 0x5f8000000e18a823 */ /* 0x000fe200000000ff */
[----:B------:R-:W-:Y:S02]  /*1bf0*/  @!P2 IMAD.MOV.U32 R18, RZ, RZ, -0x40 ;  /* 0xffffffc0ff12a424 */ /* 0x000fe400078e00ff */
[----:B------:R-:W-:Y:S02]  /*1c00*/  @!P3 FFMA R25, R15, 1.84467440737095516160e+19, RZ ;  /* 0x5f8000000f19b823 */ /* 0x000fe400000000ff */
[----:B------:R-:W-:-:S07]  /*1c10*/  @!P3 VIADD R18, R18, 0x40 ;  /* 0x000000401212b836 */ /* 0x000fce0000000000 */
.L_x_27:
[----:B------:R-:W-:Y:S01]  /*1c20*/  LEA R14, R17, 0xc0800000, 0x17 ;  /* 0xc0800000110e7811 */ /* 0x000fe200078eb8ff */
[----:B------:R-:W-:Y:S01]  /*1c30*/  VIADD R19, R19, 0xffffff81 ;  /* 0xffffff8113137836 */ /* 0x000fe20000000000 */
[----:B------:R-:W-:Y:S03]  /*1c40*/  BSSY.RECONVERGENT B3, `(.L_x_32) ;  /* 0x0000035000037945 */ /* 0x000fe60003800200 */
[----:B------:R-:W-:Y:S02]  /*1c50*/  IMAD.IADD R26, R25, 0x1, -R14 ;  /* 0x00000001191a7824 */ /* 0x000fe400078e0a0e */
[C---:B------:R-:W-:Y:S01]  /*1c60*/  IMAD R14, R19.reuse, -0x800000, R24 ;  /* 0xff800000130e7824 */ /* 0x040fe200078e0218 */
[----:B------:R-:W-:Y:S01]  /*1c70*/  IADD3 R19, PT, PT, R19, 0x7f, -R17 ;  /* 0x0000007f13137810 */ /* 0x000fe20007ffe811 */
[----:B------:R-:W0:Y:S01]  /*1c80*/  MUFU.RCP R28, R26 ;  /* 0x0000001a001c7308 */ /* 0x000e220000001000 */
[----:B------:R-:W-:-:S03]  /*1c90*/  FADD.FTZ R25, -R26, -RZ ;  /* 0x800000ff1a197221 */ /* 0x000fc60000010100 */
[----:B------:R-:W-:Y:S02]  /*1ca0*/  IMAD.IADD R19, R19, 0x1, R18 ;  /* 0x0000000113137824 */ /* 0x000fe400078e0212 */
[----:B0-----:R-:W-:-:S04]  /*1cb0*/  FFMA R15, R28, R25, 1 ;  /* 0x3f8000001c0f7423 */ /* 0x001fc80000000019 */
[----:B------:R-:W-:-:S04]  /*1cc0*/  FFMA R15, R28, R15, R28 ;  /* 0x0000000f1c0f7223 */ /* 0x000fc8000000001c */
[----:B------:R-:W-:-:S04]  /*1cd0*/  FFMA R24, R14, R15, RZ ;  /* 0x0000000f0e187223 */ /* 0x000fc800000000ff */
[----:B------:R-:W-:-:S04]  /*1ce0*/  FFMA R27, R25, R24, R14 ;  /* 0x00000018191b7223 */ /* 0x000fc8000000000e */
[----:B------:R-:W-:-:S04]  /*1cf0*/  FFMA R24, R15, R27, R24 ;  /* 0x0000001b0f187223 */ /* 0x000fc80000000018 */
[----:B------:R-:W-:-:S04]  /*1d00*/  FFMA R25, R25, R24, R14 ;  /* 0x0000001819197223 */ /* 0x000fc8000000000e */
[----:B------:R-:W-:-:S05]  /*1d10*/  FFMA R14, R15, R25, R24 ;  /* 0x000000190f0e7223 */ /* 0x000fca0000000018 */
[----:B------:R-:W-:-:S04]  /*1d20*/  SHF.R.U32.HI R17, RZ, 0x17, R14 ;  /* 0x00000017ff117819 */ /* 0x000fc8000001160e */
[----:B------:R-:W-:-:S05]  /*1d30*/  LOP3.LUT R17, R17, 0xff, RZ, 0xc0, !PT ;  /* 0x000000ff11117812 */ /* 0x000fca00078ec0ff */
[----:B------:R-:W-:-:S04]  /*1d40*/  IMAD.IADD R18, R17, 0x1, R19 ;  /* 0x0000000111127824 */ /* 0x000fc800078e0213 */
[----:B------:R-:W-:-:S05]  /*1d50*/  VIADD R17, R18, 0xffffffff ;  /* 0xffffffff12117836 */ /* 0x000fca0000000000 */
[----:B------:R-:W-:-:S13]  /*1d60*/  ISETP.GE.U32.AND P2, PT, R17, 0xfe, PT ;  /* 0x000000fe1100780c */ /* 0x000fda0003f46070 */
[----:B------:R-:W-:Y:S05]  /*1d70*/  @!P2 BRA `(.L_x_33) ;  /* 0x000000000080a947 */ /* 0x000fea0003800000 */
[----:B------:R-:W-:-:S13]  /*1d80*/  ISETP.GT.AND P2, PT, R18, 0xfe, PT ;  /* 0x000000fe1200780c */ /* 0x000fda0003f44270 */
[----:B------:R-:W-:Y:S05]  /*1d90*/  @P2 BRA `(.L_x_34) ;  /* 0x00000000006c2947 */ /* 0x000fea0003800000 */
[----:B------:R-:W-:-:S13]  /*1da0*/  ISETP.GE.AND P2, PT, R18, 0x1, PT ;  /* 0x000000011200780c */ /* 0x000fda0003f46270 */
[----:B------:R-:W-:Y:S05]  /*1db0*/  @P2 BRA `(.L_x_35) ;  /* 0x0000000000742947 */ /* 0x000fea0003800000 */
[----:B------:R-:W-:Y:S02]  /*1dc0*/  ISETP.GE.AND P2, PT, R18, -0x18, PT ;  /* 0xffffffe81200780c */ /* 0x000fe40003f46270 */
[----:B------:R-:W-:-:S11]  /*1dd0*/  LOP3.LUT R14, R14, 0x80000000, RZ, 0xc0, !PT ;  /* 0x800000000e0e7812 */ /* 0x000fd600078ec0ff */
[----:B------:R-:W-:Y:S05]  /*1de0*/  @!P2 BRA `(.L_x_35) ;  /* 0x000000000068a947 */ /* 0x000fea0003800000 */
[-C--:B------:R-:W-:Y:S01]  /*1df0*/  FFMA.RZ R17, R15, R25.reuse, R24 ;  /* 0x000000190f117223 */ /* 0x080fe2000000c018 */
[C---:B------:R-:W-:Y:S01]  /*1e00*/  VIADD R26, R18.reuse, 0x20 ;  /* 0x00000020121a7836 */ /* 0x040fe20000000000 */
[C---:B------:R-:W-:Y:S02]  /*1e10*/  ISETP.NE.AND P4, PT, R18.reuse, RZ, PT ;  /* 0x000000ff1200720c */ /* 0x040fe40003f85270 */
[----:B------:R-:W-:Y:S01]  /*1e20*/  ISETP.NE.AND P3, PT, R18, RZ, PT ;  /* 0x000000ff1200720c */ /* 0x000fe20003f65270 */
[----:B------:R-:W-:Y:S01]  /*1e30*/  IMAD.MOV R18, RZ, RZ, -R18 ;  /* 0x000000ffff127224 */ /* 0x000fe200078e0a12 */
[----:B------:R-:W-:Y:S01]  /*1e40*/  LOP3.LUT R19, R17, 0x7fffff, RZ, 0xc0, !PT ;  /* 0x007fffff11137812 */ /* 0x000fe200078ec0ff */
[CCC-:B------:R-:W-:Y:S01]  /*1e50*/  FFMA.RP R17, R15.reuse, R25.reuse, R24.reuse ;  /* 0x000000190f117223 */ /* 0x1c0fe20000008018 */
[----:B------:R-:W-:Y:S02]  /*1e60*/  FFMA.RM R24, R15, R25, R24 ;  /* 0x000000190f187223 */ /* 0x000fe40000004018 */
[----:B------:R-:W-:-:S02]  /*1e70*/  LOP3.LUT R19, R19, 0x800000, RZ, 0xfc, !PT ;  /* 0x0080000013137812 */ /* 0x000fc400078efcff */
[----:B------:R-:W-:Y:S02]  /*1e80*/  SEL R18, R18, RZ, P4 ;  /* 0x000000ff12127207 */ /* 0x000fe40002000000 */
[----:B------:R-:W-:Y:S02]  /*1e90*/  SHF.L.U32 R26, R19, R26, RZ ;  /* 0x0000001a131a7219 */ /* 0x000fe400000006ff */
[----:B------:R-:W-:Y:S02]  /*1ea0*/  FSETP.NEU.FTZ.AND P2, PT, R17, R24, PT ;  /* 0x000000181100720b */ /* 0x000fe40003f5d000 */
[----:B------:R-:W-:Y:S02]  /*1eb0*/  ISETP.NE.AND P3, PT, R26, RZ, P3 ;  /* 0x000000ff1a00720c */ /* 0x000fe40001f65270 */
[----:B------:R-:W-:Y:S02]  /*1ec0*/  SHF.R.U32.HI R18, RZ, R18, R19 ;  /* 0x00000012ff127219 */ /* 0x000fe40000011613 */
[----:B------:R-:W-:-:S02]  /*1ed0*/  PLOP3.LUT P2, PT, P2, P3, PT, 0xf8, 0x8f ;  /* 0x00000000008f781c */ /* 0x000fc40001747f70 */
[----:B------:R-:W-:Y:S02]  /*1ee0*/  SHF.R.U32.HI R24, RZ, 0x1, R18 ;  /* 0x00000001ff187819 */ /* 0x000fe40000011612 */
[----:B------:R-:W-:-:S04]  /*1ef0*/  SEL R15, RZ, 0x1, !P2 ;  /* 0x00000001ff0f7807 */ /* 0x000fc80005000000 */
[----:B------:R-:W-:-:S04]  /*1f00*/  LOP3.LUT R15, R15, 0x1, R24, 0xf8, !PT ;  /* 0x000000010f0f7812 */ /* 0x000fc800078ef818 */
[----:B------:R-:W-:-:S05]  /*1f10*/  LOP3.LUT R15, R15, R18, RZ, 0xc0, !PT ;  /* 0x000000120f0f7212 */ /* 0x000fca00078ec0ff */
[----:B------:R-:W-:-:S05]  /*1f20*/  IMAD.IADD R15, R24, 0x1, R15 ;  /* 0x00000001180f7824 */ /* 0x000fca00078e020f */
[----:B------:R-:W-:Y:S01]  /*1f30*/  LOP3.LUT R14, R15, R14, RZ, 0xfc, !PT ;  /* 0x0000000e0f0e7212 */ /* 0x000fe200078efcff */
[----:B------:R-:W-:Y:S06]  /*1f40*/  BRA `(.L_x_35) ;  /* 0x0000000000107947 */ /* 0x000fec0003800000 */
.L_x_34:
[----:B------:R-:W-:-:S04]  /*1f50*/  LOP3.LUT R14, R14, 0x80000000, RZ, 0xc0, !PT ;  /* 0x800000000e0e7812 */ /* 0x000fc800078ec0ff */
[----:B------:R-:W-:Y:S01]  /*1f60*/  LOP3.LUT R14, R14, 0x7f800000, RZ, 0xfc, !PT ;  /* 0x7f8000000e0e7812 */ /* 0x000fe200078efcff */
[----:B------:R-:W-:Y:S06]  /*1f70*/  BRA `(.L_x_35) ;  /* 0x0000000000047947 */ /* 0x000fec0003800000 */
.L_x_33:
[----:B------:R-:W-:-:S07]  /*1f80*/  IMAD R14, R19, 0x800000, R14 ;  /* 0x00800000130e7824 */ /* 0x000fce00078e020e */
.L_x_35:
[----:B------:R-:W-:Y:S05]  /*1f90*/  BSYNC.RECONVERGENT B3 ;  /* 0x0000000000037941 */ /* 0x000fea0003800200 */
.L_x_32:
[----:B------:R-:W-:Y:S05]  /*1fa0*/  BRA `(.L_x_36) ;  /* 0x0000000000207947 */ /* 0x000fea0003800000 */
.L_x_31:
[----:B------:R-:W-:-:S04]  /*1fb0*/  LOP3.LUT R14, R25, 0x80000000, R24, 0x48, !PT ;  /* 0x80000000190e7812 */ /* 0x000fc800078e4818 */
[----:B------:R-:W-:Y:S01]  /*1fc0*/  LOP3.LUT R14, R14, 0x7f800000, RZ, 0xfc, !PT ;  /* 0x7f8000000e0e7812 */ /* 0x000fe200078efcff */
[----:B------:R-:W-:Y:S06]  /*1fd0*/  BRA `(.L_x_36) ;  /* 0x0000000000147947 */ /* 0x000fec0003800000 */
.L_x_30:
[----:B------:R-:W-:Y:S01]  /*1fe0*/  LOP3.LUT R14, R25, 0x80000000, R24, 0x48, !PT ;  /* 0x80000000190e7812 */ /* 0x000fe200078e4818 */
[----:B------:R-:W-:Y:S06]  /*1ff0*/  BRA `(.L_x_36) ;  /* 0x00000000000c7947 */ /* 0x000fec0003800000 */
.L_x_29:
[----:B------:R-:W0:Y:S01]  /*2000*/  MUFU.RSQ R14, -QNAN ;  /* 0xffc00000000e7908 */ /* 0x000e220000001400 */
[----:B------:R-:W-:Y:S05]  /*2010*/  BRA `(.L_x_36) ;  /* 0x0000000000047947 */ /* 0x000fea0003800000 */
.L_x_28:
[----:B------:R-:W-:-:S07]  /*2020*/  FADD.FTZ R14, R14, R15 ;  /* 0x0000000f0e0e7221 */ /* 0x000fce0000010000 */
.L_x_36:
[----:B------:R-:W-:Y:S05]  /*2030*/  BSYNC.RECONVERGENT B2 ;  /* 0x0000000000027941 */ /* 0x000fea0003800200 */
.L_x_26:
[----:B0-----:R-:W-:Y:S02]  /*2040*/  IMAD.MOV.U32 R17, RZ, RZ, R14 ;  /* 0x000000ffff117224 */ /* 0x001fe400078e000e */
[----:B------:R-:W-:Y:S02]  /*2050*/  IMAD.MOV.U32 R14, RZ, RZ, R16 ;  /* 0x000000ffff0e7224 */ /* 0x000fe400078e0010 */
[----:B------:R-:W-:-:S04]  /*2060*/  IMAD.MOV.U32 R15, RZ, RZ, 0x0 ;  /* 0x00000000ff0f7424 */ /* 0x000fc800078e00ff */
[----:B------:R-:W-:Y:S05]  /*2070*/  RET.REL.NODEC R14 `(_Z16rendering_kerneliiPKhPKfS0_PfPh) ;  /* 0xffffffdc0ee07950 */ /* 0x000fea0003c3ffff */
.L_x_37:
[----:B------:R-:W-:-:S00]  /*2080*/  BRA `(.L_x_37) ;  /* 0xfffffffc00fc7947 */ /* 0x000fc0000383ffff */
[----:B------:R-:W-:-:S00]  /*2090*/  NOP ;  /* 0x0000000000007918 */ /* 0x000fc00000000000 */
        /* <DEDUP_REMOVED lines=14> */
.L_x_40:


//--------------------- .nv.shared.reserved.0     --------------------------
	.section	.nv.shared.reserved.0,"aw",@nobits
	.weak		__nv_reservedSMEM_offset_0_alias
	.size		__nv_reservedSMEM_offset_0_alias, 0, 64
	.other		__nv_reservedSMEM_offset_0_alias,@"STO_CUDA_RESERVED_SHARED STV_DEFAULT"
__nv_reservedSMEM_offset_0_alias:
	.zero		0
	.zero		64


//--------------------- .nv.constant0._Z16rendering_kerneliiPKhPKfS0_PfPh --------------------------
	.section	.nv.constant0._Z16rendering_kerneliiPKhPKfS0_PfPh,"a",@progbits
	.sectionflags	@""
	.align	4
.nv.constant0._Z16rendering_kerneliiPKhPKfS0_PfPh:
	.zero		944


//--------------------- SYMBOLS --------------------------

	.type		.nv.reservedSmem.offset0,@object
	.size		.nv.reservedSmem.offset0,0x4
